// auto-generated by cutlass_sweep.gemm — config: {"arch": "sm_90", "cluster_m": 1, "cluster_n": 2, "dtype": "e5m2", "dtype_b": "e5m2", "layout": "nt", "stages": 0, "tile_k": 32, "tile_m": 64, "tile_n": 64}
#include "cutlass/cutlass.h"
#include "cutlass/gemm/collective/collective_builder.hpp"
#include "cutlass/gemm/device/gemm_universal_adapter.h"
#include "cutlass/gemm/kernel/gemm_universal.hpp"
#include "cutlass/epilogue/collective/collective_builder.hpp"

using ElemA = cutlass::float_e5m2_t;
using ElemB = cutlass::float_e5m2_t;
using ElemCD = cutlass::float_e5m2_t;
using Acc  = float;
using TileShape    = cute::Shape<cute::_64, cute::_64, cute::_32>;
using ClusterShape = cute::Shape<cute::_1, cute::_2, cute::_1>;

using CollectiveEpilogue = typename cutlass::epilogue::collective::CollectiveBuilder<
    cutlass::arch::Sm90, cutlass::arch::OpClassTensorOp,
    TileShape, ClusterShape,
    cutlass::epilogue::collective::EpilogueTileAuto,
    Acc, Acc,
    ElemCD, cutlass::layout::RowMajor, 128 / cutlass::sizeof_bits<ElemCD>::value,
    ElemCD, cutlass::layout::RowMajor, 128 / cutlass::sizeof_bits<ElemCD>::value,
    cutlass::epilogue::collective::EpilogueScheduleAuto
  >::CollectiveOp;

using CollectiveMainloop = typename cutlass::gemm::collective::CollectiveBuilder<
    cutlass::arch::Sm90, cutlass::arch::OpClassTensorOp,
    ElemA, cutlass::layout::RowMajor, 128 / cutlass::sizeof_bits<ElemA>::value,
    ElemB, cutlass::layout::ColumnMajor, 128 / cutlass::sizeof_bits<ElemB>::value,
    Acc,
    TileShape, ClusterShape,
    cutlass::gemm::collective::StageCountAutoCarveout<static_cast<int>(sizeof(typename CollectiveEpilogue::SharedStorage))>,
    cutlass::gemm::collective::KernelScheduleAuto
  >::CollectiveOp;

using GemmKernel = cutlass::gemm::kernel::GemmUniversal<
    cute::Shape<int,int,int,int>,
    CollectiveMainloop,
    CollectiveEpilogue
>;
using Gemm = cutlass::gemm::device::GemmUniversalAdapter<GemmKernel>;

// Force the device kernel symbol into the cubin without needing a host main.
auto* _anchor = &cutlass::device_kernel<GemmKernel>;


// ===== COMPILED SASS (sm_90a) =====

	.target	sm_90a

	.elftype	@"ET_EXEC"


//--------------------- .note.nv.tkinfo           --------------------------
	.section	.note.nv.tkinfo,"",@"SHT_NOTE"
	.sectionflags	@"SHF_NOTE_NV_TKINFO"
	.tkinfo
        /*0018*/ 	.word	0x00000002
        /*0030*/ 	.string	""
        /*0030*/ 	.string	"ptxas"
        /*0030*/ 	.string	"Cuda compilation tools, release 13.0, V13.0.88"
        /*0030*/ 	.string	"Build cuda_13.0.r13.0/compiler.36424714_0"
        /*0030*/ 	.string	"-arch sm_90a -m 64 "



//--------------------- .note.nv.cuinfo           --------------------------
	.section	.note.nv.cuinfo,"",@"SHT_NOTE"
	.sectionflags	@"SHF_NOTE_NV_CUINFO"
        /*0018*/ 	.short	0x0002
        /*001a*/ 	.short	0x005a
        /*001c*/ 	.short	0x0082
	.zero		2


//--------------------- .nv.info                  --------------------------
	.section	.nv.info,"",@"SHT_CUDA_INFO"
	.align	4


	//----- nvinfo : EIATTR_REGCOUNT
	.align		4
        /*0000*/ 	.byte	0x04, 0x2f
        /*0002*/ 	.short	(.L_12 - .L_11)
	.align		4
.L_11:
        /*0004*/ 	.word	index@(_ZN7cutlass13device_kernelINS_4gemm6kernel13GemmUniversalIN4cute5tupleIJiiiiEEENS1_10collective13CollectiveMmaINS1_37MainloopSm90TmaGmmaWarpSpecializedFP8ILi56ENS5_IJNS4_1CILi1EEENSA_ILi2EEESB_EEENS1_32KernelTmaWarpSpecializedPingpongEEENS5_IJNSA_ILi64EEESG_NSA_ILi32EEEEEENS_12float_e5m2_tENS5_IJlSB_lEEESJ_SK_NS4_8TiledMMAINS4_8MMA_AtomIJNS4_4SM904GMMA30MMA_64x64x32_F32E5M2E5M2_SS_TNILNSO_7ScaleInE1ELSQ_1EEEEEENS4_6LayoutINS5_IJSB_SB_SB_EEENS5_IJNSA_ILi0EEESV_SV_EEEEENS5_IJNS4_10UnderscoreESY_SY_EEEEENS4_23SM90_TMA_LOAD_MULTICASTENS4_14ComposedLayoutINS4_7SwizzleILi1ELi4ELi3EEENS4_18smem_ptr_flag_bitsILi8EEENST_INS5_IJNSA_ILi8EEESH_EEENS5_IJSH_SB_EEEEEEEvNS4_8identityENS4_13SM90_TMA_LOADES1B_vS1C_EENS_8epilogue10collective6detail29Sm90TmaWarpSpecializedAdapterINS1G_15DefaultEpilogueISJ_SK_SK_NS1F_6thread17LinearCombinationISJ_Li1EffLNS1K_9ScaleType4KindE0ELNS_15FloatRoundStyleE2ESJ_EENS1_15EpilogueDefaultEEEEEvvEEEEvNT_6ParamsE)
        /*0008*/ 	.word	0x000000a8


	//----- nvinfo : EIATTR_FRAME_SIZE
	.align		4
.L_12:
        /*000c*/ 	.byte	0x04, 0x11
        /*000e*/ 	.short	(.L_14 - .L_13)
	.align		4
.L_13:
        /*0010*/ 	.word	index@(_ZN7cutlass13device_kernelINS_4gemm6kernel13GemmUniversalIN4cute5tupleIJiiiiEEENS1_10collective13CollectiveMmaINS1_37MainloopSm90TmaGmmaWarpSpecializedFP8ILi56ENS5_IJNS4_1CILi1EEENSA_ILi2EEESB_EEENS1_32KernelTmaWarpSpecializedPingpongEEENS5_IJNSA_ILi64EEESG_NSA_ILi32EEEEEENS_12float_e5m2_tENS5_IJlSB_lEEESJ_SK_NS4_8TiledMMAINS4_8MMA_AtomIJNS4_4SM904GMMA30MMA_64x64x32_F32E5M2E5M2_SS_TNILNSO_7ScaleInE1ELSQ_1EEEEEENS4_6LayoutINS5_IJSB_SB_SB_EEENS5_IJNSA_ILi0EEESV_SV_EEEEENS5_IJNS4_10UnderscoreESY_SY_EEEEENS4_23SM90_TMA_LOAD_MULTICASTENS4_14ComposedLayoutINS4_7SwizzleILi1ELi4ELi3EEENS4_18smem_ptr_flag_bitsILi8EEENST_INS5_IJNSA_ILi8EEESH_EEENS5_IJSH_SB_EEEEEEEvNS4_8identityENS4_13SM90_TMA_LOADES1B_vS1C_EENS_8epilogue10collective6detail29Sm90TmaWarpSpecializedAdapterINS1G_15DefaultEpilogueISJ_SK_SK_NS1F_6thread17LinearCombinationISJ_Li1EffLNS1K_9ScaleType4KindE0ELNS_15FloatRoundStyleE2ESJ_EENS1_15EpilogueDefaultEEEEEvvEEEEvNT_6ParamsE)
        /*0014*/ 	.word	0x00000000


	//----- nvinfo : EIATTR_MIN_STACK_SIZE
	.align		4
.L_14:
        /*0018*/ 	.byte	0x04, 0x12
        /*001a*/ 	.short	(.L_16 - .L_15)
	.align		4
.L_15:
        /*001c*/ 	.word	index@(_ZN7cutlass13device_kernelINS_4gemm6kernel13GemmUniversalIN4cute5tupleIJiiiiEEENS1_10collective13CollectiveMmaINS1_37MainloopSm90TmaGmmaWarpSpecializedFP8ILi56ENS5_IJNS4_1CILi1EEENSA_ILi2EEESB_EEENS1_32KernelTmaWarpSpecializedPingpongEEENS5_IJNSA_ILi64EEESG_NSA_ILi32EEEEEENS_12float_e5m2_tENS5_IJlSB_lEEESJ_SK_NS4_8TiledMMAINS4_8MMA_AtomIJNS4_4SM904GMMA30MMA_64x64x32_F32E5M2E5M2_SS_TNILNSO_7ScaleInE1ELSQ_1EEEEEENS4_6LayoutINS5_IJSB_SB_SB_EEENS5_IJNSA_ILi0EEESV_SV_EEEEENS5_IJNS4_10UnderscoreESY_SY_EEEEENS4_23SM90_TMA_LOAD_MULTICASTENS4_14ComposedLayoutINS4_7SwizzleILi1ELi4ELi3EEENS4_18smem_ptr_flag_bitsILi8EEENST_INS5_IJNSA_ILi8EEESH_EEENS5_IJSH_SB_EEEEEEEvNS4_8identityENS4_13SM90_TMA_LOADES1B_vS1C_EENS_8epilogue10collective6detail29Sm90TmaWarpSpecializedAdapterINS1G_15DefaultEpilogueISJ_SK_SK_NS1F_6thread17LinearCombinationISJ_Li1EffLNS1K_9ScaleType4KindE0ELNS_15FloatRoundStyleE2ESJ_EENS1_15EpilogueDefaultEEEEEvvEEEEvNT_6ParamsE)
        /*0020*/ 	.word	0x00000000
.L_16:


//--------------------- .nv.compat                --------------------------
	.section	.nv.compat,"",@"SHT_CUDA_COMPAT_INFO"
	.align	4
        /*0000*/ 	.byte	0x02, 0x09, 0x01, 0x00, 0x02, 0x02, 0x04, 0x00, 0x02, 0x05, 0x05, 0x00, 0x03, 0x07, 0x01, 0x01
        /*0010*/ 	.byte	0x02, 0x03, 0x01, 0x00, 0x02, 0x06, 0x01, 0x00, 0x04, 0x0b, 0x08, 0x00, 0x00, 0x00, 0x00, 0x00
        /*0020*/ 	.byte	0x00, 0x00, 0x00, 0x00


//--------------------- .nv.info._ZN7cutlass13device_kernelINS_4gemm6kernel13GemmUniversalIN4cute5tupleIJiiiiEEENS1_10collective13CollectiveMmaINS1_37MainloopSm90TmaGmmaWarpSpecializedFP8ILi56ENS5_IJNS4_1CILi1EEENSA_ILi2EEESB_EEENS1_32KernelTmaWarpSpecializedPingpongEEENS5_IJNSA_ILi64EEESG_NSA_ILi32EEEEEENS_12float_e5m2_tENS5_IJlSB_lEEESJ_SK_NS4_8TiledMMAINS4_8MMA_AtomIJNS4_4SM904GMMA30MMA_64x64x32_F32E5M2E5M2_SS_TNILNSO_7ScaleInE1ELSQ_1EEEEEENS4_6LayoutINS5_IJSB_SB_SB_EEENS5_IJNSA_ILi0EEESV_SV_EEEEENS5_IJNS4_10UnderscoreESY_SY_EEEEENS4_23SM90_TMA_LOAD_MULTICASTENS4_14ComposedLayoutINS4_7SwizzleILi1ELi4ELi3EEENS4_18smem_ptr_flag_bitsILi8EEENST_INS5_IJNSA_ILi8EEESH_EEENS5_IJSH_SB_EEEEEEEvNS4_8identityENS4_13SM90_TMA_LOADES1B_vS1C_EENS_8epilogue10collective6detail29Sm90TmaWarpSpecializedAdapterINS1G_15DefaultEpilogueISJ_SK_SK_NS1F_6thread17LinearCombinationISJ_Li1EffLNS1K_9ScaleType4KindE0ELNS_15FloatRoundStyleE2ESJ_EENS1_15EpilogueDefaultEEEEEvvEEEEvNT_6ParamsE --------------------------
	.section	.nv.info._ZN7cutlass13device_kernelINS_4gemm6kernel13GemmUniversalIN4cute5tupleIJiiiiEEENS1_10collective13CollectiveMmaINS1_37MainloopSm90TmaGmmaWarpSpecializedFP8ILi56ENS5_IJNS4_1CILi1EEENSA_ILi2EEESB_EEENS1_32KernelTmaWarpSpecializedPingpongEEENS5_IJNSA_ILi64EEESG_NSA_ILi32EEEEEENS_12float_e5m2_tENS5_IJlSB_lEEESJ_SK_NS4_8TiledMMAINS4_8MMA_AtomIJNS4_4SM904GMMA30MMA_64x64x32_F32E5M2E5M2_SS_TNILNSO_7ScaleInE1ELSQ_1EEEEEENS4_6LayoutINS5_IJSB_SB_SB_EEENS5_IJNSA_ILi0EEESV_SV_EEEEENS5_IJNS4_10UnderscoreESY_SY_EEEEENS4_23SM90_TMA_LOAD_MULTICASTENS4_14ComposedLayoutINS4_7SwizzleILi1ELi4ELi3EEENS4_18smem_ptr_flag_bitsILi8EEENST_INS5_IJNSA_ILi8EEESH_EEENS5_IJSH_SB_EEEEEEEvNS4_8identityENS4_13SM90_TMA_LOADES1B_vS1C_EENS_8epilogue10collective6detail29Sm90TmaWarpSpecializedAdapterINS1G_15DefaultEpilogueISJ_SK_SK_NS1F_6thread17LinearCombinationISJ_Li1EffLNS1K_9ScaleType4KindE0ELNS_15FloatRoundStyleE2ESJ_EENS1_15EpilogueDefaultEEEEEvvEEEEvNT_6ParamsE,"",@"SHT_CUDA_INFO"
	.sectionflags	@""
	.align	4


	//----- nvinfo : EIATTR_CUDA_API_VERSION
	.align		4
        /*0000*/ 	.byte	0x04, 0x37
        /*0002*/ 	.short	(.L_18 - .L_17)
.L_17:
        /*0004*/ 	.word	0x00000082


	//----- nvinfo : EIATTR_KPARAM_INFO
	.align		4
.L_18:
        /*0008*/ 	.byte	0x04, 0x17
        /*000a*/ 	.short	(.L_20 - .L_19)
.L_19:
        /*000c*/ 	.word	0x00000000
        /*0010*/ 	.short	0x0000
        /*0012*/ 	.short	0x0070
        /*0014*/ 	.byte	0x00, 0xf0, 0x01, 0x10


	//----- nvinfo : EIATTR_SPARSE_MMA_MASK
	.align		4
.L_20:
        /*0018*/ 	.byte	0x03, 0x50
        /*001a*/ 	.short	0x0000


	//----- nvinfo : EIATTR_MAXREG_COUNT
	.align		4
        /*001c*/ 	.byte	0x03, 0x1b
        /*001e*/ 	.short	0x00a8


	//----- nvinfo : EIATTR_NUM_BARRIERS
	.align		4
        /*0020*/ 	.byte	0x02, 0x4c
        /*0022*/ 	.byte	0x01
	.zero		1


	//----- nvinfo : EIATTR_MERCURY_ISA_VERSION
	.align		4
        /*0024*/ 	.byte	0x03, 0x5f
        /*0026*/ 	.short	0x0101


	//----- nvinfo : EIATTR_INT_WARP_WIDE_INSTR_OFFSETS
	.align		4
        /*0028*/ 	.byte	0x04, 0x31
        /*002a*/ 	.short	(.L_22 - .L_21)


	//   ....[0]....
.L_21:
        /*002c*/ 	.word	0x00000b80


	//   ....[1]....
        /*0030*/ 	.word	0x00000bc0


	//   ....[2]....
        /*0034*/ 	.word	0x00000cf0


	//   ....[3]....
        /*0038*/ 	.word	0x00000d20


	//   ....[4]....
        /*003c*/ 	.word	0x00000d30


	//   ....[5]....
        /*0040*/ 	.word	0x00000d40


	//   ....[6]....
        /*0044*/ 	.word	0x00000dc0


	//   ....[7]....
        /*0048*/ 	.word	0x00000e10


	//   ....[8]....
        /*004c*/ 	.word	0x00002d00


	//----- nvinfo : EIATTR_COOP_GROUP_MASK_REGIDS
	.align		4
.L_22:
        /*0050*/ 	.byte	0x04, 0x29
        /*0052*/ 	.short	(.L_24 - .L_23)


	//   ....[0]....
.L_23:
        /*0054*/ 	.word	0xffffffff


	//   ....[1]....
        /*0058*/ 	.word	0xffffffff


	//   ....[2]....
        /*005c*/ 	.word	0xffffffff


	//   ....[3]....
        /*0060*/ 	.word	0xffffffff


	//   ....[4]....
        /*0064*/ 	.word	0xffffffff


	//   ....[5]....
        /*0068*/ 	.word	0xffffffff


	//   ....[6]....
        /*006c*/ 	.word	0xffffffff


	//----- nvinfo : EIATTR_COOP_GROUP_INSTR_OFFSETS
	.align		4
.L_24:
        /*0070*/ 	.byte	0x04, 0x28
        /*0072*/ 	.short	(.L_26 - .L_25)


	//   ....[0]....
.L_25:
        /*0074*/ 	.word	0x00000060


	//   ....[1]....
        /*0078*/ 	.word	0x00000070


	//   ....[2]....
        /*007c*/ 	.word	0x00000130


	//   ....[3]....
        /*0080*/ 	.word	0x00000980


	//   ....[4]....
        /*0084*/ 	.word	0x000009c0


	//   ....[5]....
        /*0088*/ 	.word	0x00000a40


	//   ....[6]....
        /*008c*/ 	.word	0x00000f80


	//----- nvinfo : EIATTR_REG_RECONFIG
	.align		4
.L_26:
        /*0090*/ 	.byte	0x01, 0x54
	.zero		2


	//----- nvinfo : EIATTR_MBARRIER_INSTR_OFFSETS
	.align		4
        /*0094*/ 	.byte	0x04, 0x39
        /*0096*/ 	.short	(.L_28 - .L_27)


	//   ....[0]....
.L_27:
        /*0098*/ 	.word	0x00000260
        /*009c*/ 	.word	0x000000ff
        /*00a0*/ 	.word	0x00000000
        /*00a4*/ 	.short	0x0100
        /*00a6*/ 	.byte	0x08
	.zero		1


	//   ....[1]....
        /*00a8*/ 	.word	0x00000270
        /*00ac*/ 	.word	0x000000ff
        /*00b0*/ 	.word	0x000001c0
        /*00b4*/ 	.short	0x0100
        /*00b6*/ 	.byte	0x08
	.zero		1


	//   ....[2]....
        /*00b8*/ 	.word	0x00000280
        /*00bc*/ 	.word	0x000000ff
        /*00c0*/ 	.word	0x00000008
        /*00c4*/ 	.short	0x0100
        /*00c6*/ 	.byte	0x08
	.zero		1


	//   ....[3]....
        /*00c8*/ 	.word	0x00000290
        /*00cc*/ 	.word	0x000000ff
        /*00d0*/ 	.word	0x000001c8
        /*00d4*/ 	.short	0x0100
        /*00d6*/ 	.byte	0x08
	.zero		1


	//   ....[4]....
        /*00d8*/ 	.word	0x000002a0
        /*00dc*/ 	.word	0x000000ff
        /*00e0*/ 	.word	0x00000010
        /*00e4*/ 	.short	0x0100
        /*00e6*/ 	.byte	0x08
	.zero		1


	//   ....[5]....
        /*00e8*/ 	.word	0x000002b0
        /*00ec*/ 	.word	0x000000ff
        /*00f0*/ 	.word	0x000001d0
        /*00f4*/ 	.short	0x0100
        /*00f6*/ 	.byte	0x08
	.zero		1


	//   ....[6]....
        /*00f8*/ 	.word	0x000002c0
        /*00fc*/ 	.word	0x000000ff
        /*0100*/ 	.word	0x00000018
        /*0104*/ 	.short	0x0100
        /*0106*/ 	.byte	0x08
	.zero		1


	//   ....[7]....
        /*0108*/ 	.word	0x000002d0
        /*010c*/ 	.word	0x000000ff
        /*0110*/ 	.word	0x000001d8
        /*0114*/ 	.short	0x0100
        /*0116*/ 	.byte	0x08
	.zero		1


	//   ....[8]....
        /*0118*/ 	.word	0x000002e0
        /*011c*/ 	.word	0x000000ff
        /*0120*/ 	.word	0x00000020
        /*0124*/ 	.short	0x0100
        /*0126*/ 	.byte	0x08
	.zero		1


	//   ....[9]....
        /*0128*/ 	.word	0x000002f0
        /*012c*/ 	.word	0x000000ff
        /*0130*/ 	.word	0x000001e0
        /*0134*/ 	.short	0x0100
        /*0136*/ 	.byte	0x08
	.zero		1


	//   ....[10]....
        /*0138*/ 	.word	0x00000300
        /*013c*/ 	.word	0x000000ff
        /*0140*/ 	.word	0x00000028
        /*0144*/ 	.short	0x0100
        /*0146*/ 	.byte	0x08
	.zero		1


	//   ....[11]....
        /*0148*/ 	.word	0x00000310
        /*014c*/ 	.word	0x000000ff
        /*0150*/ 	.word	0x000001e8
        /*0154*/ 	.short	0x0100
        /*0156*/ 	.byte	0x08
	.zero		1


	//   ....[12]....
        /*0158*/ 	.word	0x00000320
        /*015c*/ 	.word	0x000000ff
        /*0160*/ 	.word	0x00000030
        /*0164*/ 	.short	0x0100
        /*0166*/ 	.byte	0x08
	.zero		1


	//   ....[13]....
        /*0168*/ 	.word	0x00000330
        /*016c*/ 	.word	0x000000ff
        /*0170*/ 	.word	0x000001f0
        /*0174*/ 	.short	0x0100
        /*0176*/ 	.byte	0x08
	.zero		1


	//   ....[14]....
        /*0178*/ 	.word	0x00000340
        /*017c*/ 	.word	0x000000ff
        /*0180*/ 	.word	0x00000038
        /*0184*/ 	.short	0x0100
        /*0186*/ 	.byte	0x08
	.zero		1


	//   ....[15]....
        /*0188*/ 	.word	0x00000350
        /*018c*/ 	.word	0x000000ff
        /*0190*/ 	.word	0x000001f8
        /*0194*/ 	.short	0x0100
        /*0196*/ 	.byte	0x08
	.zero		1


	//   ....[16]....
        /*0198*/ 	.word	0x00000360
        /*019c*/ 	.word	0x000000ff
        /*01a0*/ 	.word	0x00000040
        /*01a4*/ 	.short	0x0100
        /*01a6*/ 	.byte	0x08
	.zero		1


	//   ....[17]....
        /*01a8*/ 	.word	0x00000370
        /*01ac*/ 	.word	0x000000ff
        /*01b0*/ 	.word	0x00000200
        /*01b4*/ 	.short	0x0100
        /*01b6*/ 	.byte	0x08
	.zero		1


	//   ....[18]....
        /*01b8*/ 	.word	0x00000380
        /*01bc*/ 	.word	0x000000ff
        /*01c0*/ 	.word	0x00000048
        /*01c4*/ 	.short	0x0100
        /*01c6*/ 	.byte	0x08
	.zero		1


	//   ....[19]....
        /*01c8*/ 	.word	0x00000390
        /*01cc*/ 	.word	0x000000ff
        /*01d0*/ 	.word	0x00000208
        /*01d4*/ 	.short	0x0100
        /*01d6*/ 	.byte	0x08
	.zero		1


	//   ....[20]....
        /*01d8*/ 	.word	0x000003a0
        /*01dc*/ 	.word	0x000000ff
        /*01e0*/ 	.word	0x00000050
        /*01e4*/ 	.short	0x0100
        /*01e6*/ 	.byte	0x08
	.zero		1


	//   ....[21]....
        /*01e8*/ 	.word	0x000003b0
        /*01ec*/ 	.word	0x000000ff
        /*01f0*/ 	.word	0x00000210
        /*01f4*/ 	.short	0x0100
        /*01f6*/ 	.byte	0x08
	.zero		1


	//   ....[22]....
        /*01f8*/ 	.word	0x000003c0
        /*01fc*/ 	.word	0x000000ff
        /*0200*/ 	.word	0x00000058
        /*0204*/ 	.short	0x0100
        /*0206*/ 	.byte	0x08
	.zero		1


	//   ....[23]....
        /*0208*/ 	.word	0x000003d0
        /*020c*/ 	.word	0x000000ff
        /*0210*/ 	.word	0x00000218
        /*0214*/ 	.short	0x0100
        /*0216*/ 	.byte	0x08
	.zero		1


	//   ....[24]....
        /*0218*/ 	.word	0x000003e0
        /*021c*/ 	.word	0x000000ff
        /*0220*/ 	.word	0x00000060
        /*0224*/ 	.short	0x0100
        /*0226*/ 	.byte	0x08
	.zero		1


	//   ....[25]....
        /*0228*/ 	.word	0x000003f0
        /*022c*/ 	.word	0x000000ff
        /*0230*/ 	.word	0x00000220
        /*0234*/ 	.short	0x0100
        /*0236*/ 	.byte	0x08
	.zero		1


	//   ....[26]....
        /*0238*/ 	.word	0x00000400
        /*023c*/ 	.word	0x000000ff
        /*0240*/ 	.word	0x00000068
        /*0244*/ 	.short	0x0100
        /*0246*/ 	.byte	0x08
	.zero		1


	//   ....[27]....
        /*0248*/ 	.word	0x00000410
        /*024c*/ 	.word	0x000000ff
        /*0250*/ 	.word	0x00000228
        /*0254*/ 	.short	0x0100
        /*0256*/ 	.byte	0x08
	.zero		1


	//   ....[28]....
        /*0258*/ 	.word	0x00000420
        /*025c*/ 	.word	0x000000ff
        /*0260*/ 	.word	0x00000070
        /*0264*/ 	.short	0x0100
        /*0266*/ 	.byte	0x08
	.zero		1


	//   ....[29]....
        /*0268*/ 	.word	0x00000430
        /*026c*/ 	.word	0x000000ff
        /*0270*/ 	.word	0x00000230
        /*0274*/ 	.short	0x0100
        /*0276*/ 	.byte	0x08
	.zero		1


	//   ....[30]....
        /*0278*/ 	.word	0x00000440
        /*027c*/ 	.word	0x000000ff
        /*0280*/ 	.word	0x00000078
        /*0284*/ 	.short	0x0100
        /*0286*/ 	.byte	0x08
	.zero		1


	//   ....[31]....
        /*0288*/ 	.word	0x00000450
        /*028c*/ 	.word	0x000000ff
        /*0290*/ 	.word	0x00000238
        /*0294*/ 	.short	0x0100
        /*0296*/ 	.byte	0x08
	.zero		1


	//   ....[32]....
        /*0298*/ 	.word	0x00000460
        /*029c*/ 	.word	0x000000ff
        /*02a0*/ 	.word	0x00000080
        /*02a4*/ 	.short	0x0100
        /*02a6*/ 	.byte	0x08
	.zero		1


	//   ....[33]....
        /*02a8*/ 	.word	0x00000470
        /*02ac*/ 	.word	0x000000ff
        /*02b0*/ 	.word	0x00000240
        /*02b4*/ 	.short	0x0100
        /*02b6*/ 	.byte	0x08
	.zero		1


	//   ....[34]....
        /*02b8*/ 	.word	0x00000480
        /*02bc*/ 	.word	0x000000ff
        /*02c0*/ 	.word	0x00000088
        /*02c4*/ 	.short	0x0100
        /*02c6*/ 	.byte	0x08
	.zero		1


	//   ....[35]....
        /*02c8*/ 	.word	0x00000490
        /*02cc*/ 	.word	0x000000ff
        /*02d0*/ 	.word	0x00000248
        /*02d4*/ 	.short	0x0100
        /*02d6*/ 	.byte	0x08
	.zero		1


	//   ....[36]....
        /*02d8*/ 	.word	0x000004a0
        /*02dc*/ 	.word	0x000000ff
        /*02e0*/ 	.word	0x00000090
        /*02e4*/ 	.short	0x0100
        /*02e6*/ 	.byte	0x08
	.zero		1


	//   ....[37]....
        /*02e8*/ 	.word	0x000004b0
        /*02ec*/ 	.word	0x000000ff
        /*02f0*/ 	.word	0x00000250
        /*02f4*/ 	.short	0x0100
        /*02f6*/ 	.byte	0x08
	.zero		1


	//   ....[38]....
        /*02f8*/ 	.word	0x000004c0
        /*02fc*/ 	.word	0x000000ff
        /*0300*/ 	.word	0x00000098
        /*0304*/ 	.short	0x0100
        /*0306*/ 	.byte	0x08
	.zero		1


	//   ....[39]....
        /*0308*/ 	.word	0x000004d0
        /*030c*/ 	.word	0x000000ff
        /*0310*/ 	.word	0x00000258
        /*0314*/ 	.short	0x0100
        /*0316*/ 	.byte	0x08
	.zero		1


	//   ....[40]....
        /*0318*/ 	.word	0x000004e0
        /*031c*/ 	.word	0x000000ff
        /*0320*/ 	.word	0x000000a0
        /*0324*/ 	.short	0x0100
        /*0326*/ 	.byte	0x08
	.zero		1


	//   ....[41]....
        /*0328*/ 	.word	0x000004f0
        /*032c*/ 	.word	0x000000ff
        /*0330*/ 	.word	0x00000260
        /*0334*/ 	.short	0x0100
        /*0336*/ 	.byte	0x08
	.zero		1


	//   ....[42]....
        /*0338*/ 	.word	0x00000500
        /*033c*/ 	.word	0x000000ff
        /*0340*/ 	.word	0x000000a8
        /*0344*/ 	.short	0x0100
        /*0346*/ 	.byte	0x08
	.zero		1


	//   ....[43]....
        /*0348*/ 	.word	0x00000510
        /*034c*/ 	.word	0x000000ff
        /*0350*/ 	.word	0x00000268
        /*0354*/ 	.short	0x0100
        /*0356*/ 	.byte	0x08
	.zero		1


	//   ....[44]....
        /*0358*/ 	.word	0x00000520
        /*035c*/ 	.word	0x000000ff
        /*0360*/ 	.word	0x000000b0
        /*0364*/ 	.short	0x0100
        /*0366*/ 	.byte	0x08
	.zero		1


	//   ....[45]....
        /*0368*/ 	.word	0x00000530
        /*036c*/ 	.word	0x000000ff
        /*0370*/ 	.word	0x00000270
        /*0374*/ 	.short	0x0100
        /*0376*/ 	.byte	0x08
	.zero		1


	//   ....[46]....
        /*0378*/ 	.word	0x00000540
        /*037c*/ 	.word	0x000000ff
        /*0380*/ 	.word	0x000000b8
        /*0384*/ 	.short	0x0100
        /*0386*/ 	.byte	0x08
	.zero		1


	//   ....[47]....
        /*0388*/ 	.word	0x00000550
        /*038c*/ 	.word	0x000000ff
        /*0390*/ 	.word	0x00000278
        /*0394*/ 	.short	0x0100
        /*0396*/ 	.byte	0x08
	.zero		1


	//   ....[48]....
        /*0398*/ 	.word	0x00000560
        /*039c*/ 	.word	0x000000ff
        /*03a0*/ 	.word	0x000000c0
        /*03a4*/ 	.short	0x0100
        /*03a6*/ 	.byte	0x08
	.zero		1


	//   ....[49]....
        /*03a8*/ 	.word	0x00000570
        /*03ac*/ 	.word	0x000000ff
        /*03b0*/ 	.word	0x00000280
        /*03b4*/ 	.short	0x0100
        /*03b6*/ 	.byte	0x08
	.zero		1


	//   ....[50]....
        /*03b8*/ 	.word	0x00000580
        /*03bc*/ 	.word	0x000000ff
        /*03c0*/ 	.word	0x000000c8
        /*03c4*/ 	.short	0x0100
        /*03c6*/ 	.byte	0x08
	.zero		1


	//   ....[51]....
        /*03c8*/ 	.word	0x00000590
        /*03cc*/ 	.word	0x000000ff
        /*03d0*/ 	.word	0x00000288
        /*03d4*/ 	.short	0x0100
        /*03d6*/ 	.byte	0x08
	.zero		1


	//   ....[52]....
        /*03d8*/ 	.word	0x000005a0
        /*03dc*/ 	.word	0x000000ff
        /*03e0*/ 	.word	0x000000d0
        /*03e4*/ 	.short	0x0100
        /*03e6*/ 	.byte	0x08
	.zero		1


	//   ....[53]....
        /*03e8*/ 	.word	0x000005b0
        /*03ec*/ 	.word	0x000000ff
        /*03f0*/ 	.word	0x00000290
        /*03f4*/ 	.short	0x0100
        /*03f6*/ 	.byte	0x08
	.zero		1


	//   ....[54]....
        /*03f8*/ 	.word	0x000005c0
        /*03fc*/ 	.word	0x000000ff
        /*0400*/ 	.word	0x000000d8
        /*0404*/ 	.short	0x0100
        /*0406*/ 	.byte	0x08
	.zero		1


	//   ....[55]....
        /*0408*/ 	.word	0x000005d0
        /*040c*/ 	.word	0x000000ff
        /*0410*/ 	.word	0x00000298
        /*0414*/ 	.short	0x0100
        /*0416*/ 	.byte	0x08
	.zero		1


	//   ....[56]....
        /*0418*/ 	.word	0x000005e0
        /*041c*/ 	.word	0x000000ff
        /*0420*/ 	.word	0x000000e0
        /*0424*/ 	.short	0x0100
        /*0426*/ 	.byte	0x08
	.zero		1


	//   ....[57]....
        /*0428*/ 	.word	0x000005f0
        /*042c*/ 	.word	0x000000ff
        /*0430*/ 	.word	0x000002a0
        /*0434*/ 	.short	0x0100
        /*0436*/ 	.byte	0x08
	.zero		1


	//   ....[58]....
        /*0438*/ 	.word	0x00000600
        /*043c*/ 	.word	0x000000ff
        /*0440*/ 	.word	0x000000e8
        /*0444*/ 	.short	0x0100
        /*0446*/ 	.byte	0x08
	.zero		1


	//   ....[59]....
        /*0448*/ 	.word	0x00000610
        /*044c*/ 	.word	0x000000ff
        /*0450*/ 	.word	0x000002a8
        /*0454*/ 	.short	0x0100
        /*0456*/ 	.byte	0x08
	.zero		1


	//   ....[60]....
        /*0458*/ 	.word	0x00000620
        /*045c*/ 	.word	0x000000ff
        /*0460*/ 	.word	0x000000f0
        /*0464*/ 	.short	0x0100
        /*0466*/ 	.byte	0x08
	.zero		1


	//   ....[61]....
        /*0468*/ 	.word	0x00000630
        /*046c*/ 	.word	0x000000ff
        /*0470*/ 	.word	0x000002b0
        /*0474*/ 	.short	0x0100
        /*0476*/ 	.byte	0x08
	.zero		1


	//   ....[62]....
        /*0478*/ 	.word	0x00000640
        /*047c*/ 	.word	0x000000ff
        /*0480*/ 	.word	0x000000f8
        /*0484*/ 	.short	0x0100
        /*0486*/ 	.byte	0x08
	.zero		1


	//   ....[63]....
        /*0488*/ 	.word	0x00000650
        /*048c*/ 	.word	0x000000ff
        /*0490*/ 	.word	0x000002b8
        /*0494*/ 	.short	0x0100
        /*0496*/ 	.byte	0x08
	.zero		1


	//   ....[64]....
        /*0498*/ 	.word	0x00000660
        /*049c*/ 	.word	0x000000ff
        /*04a0*/ 	.word	0x00000100
        /*04a4*/ 	.short	0x0100
        /*04a6*/ 	.byte	0x08
	.zero		1


	//   ....[65]....
        /*04a8*/ 	.word	0x00000670
        /*04ac*/ 	.word	0x000000ff
        /*04b0*/ 	.word	0x000002c0
        /*04b4*/ 	.short	0x0100
        /*04b6*/ 	.byte	0x08
	.zero		1


	//   ....[66]....
        /*04b8*/ 	.word	0x00000680
        /*04bc*/ 	.word	0x000000ff
        /*04c0*/ 	.word	0x00000108
        /*04c4*/ 	.short	0x0100
        /*04c6*/ 	.byte	0x08
	.zero		1


	//   ....[67]....
        /*04c8*/ 	.word	0x00000690
        /*04cc*/ 	.word	0x000000ff
        /*04d0*/ 	.word	0x000002c8
        /*04d4*/ 	.short	0x0100
        /*04d6*/ 	.byte	0x08
	.zero		1


	//   ....[68]....
        /*04d8*/ 	.word	0x000006a0
        /*04dc*/ 	.word	0x000000ff
        /*04e0*/ 	.word	0x00000110
        /*04e4*/ 	.short	0x0100
        /*04e6*/ 	.byte	0x08
	.zero		1


	//   ....[69]....
        /*04e8*/ 	.word	0x000006b0
        /*04ec*/ 	.word	0x000000ff
        /*04f0*/ 	.word	0x000002d0
        /*04f4*/ 	.short	0x0100
        /*04f6*/ 	.byte	0x08
	.zero		1


	//   ....[70]....
        /*04f8*/ 	.word	0x000006c0
        /*04fc*/ 	.word	0x000000ff
        /*0500*/ 	.word	0x00000118
        /*0504*/ 	.short	0x0100
        /*0506*/ 	.byte	0x08
	.zero		1


	//   ....[71]....
        /*0508*/ 	.word	0x000006d0
        /*050c*/ 	.word	0x000000ff
        /*0510*/ 	.word	0x000002d8
        /*0514*/ 	.short	0x0100
        /*0516*/ 	.byte	0x08
	.zero		1


	//   ....[72]....
        /*0518*/ 	.word	0x000006e0
        /*051c*/ 	.word	0x000000ff
        /*0520*/ 	.word	0x00000120
        /*0524*/ 	.short	0x0100
        /*0526*/ 	.byte	0x08
	.zero		1


	//   ....[73]....
        /*0528*/ 	.word	0x000006f0
        /*052c*/ 	.word	0x000000ff
        /*0530*/ 	.word	0x000002e0
        /*0534*/ 	.short	0x0100
        /*0536*/ 	.byte	0x08
	.zero		1


	//   ....[74]....
        /*0538*/ 	.word	0x00000700
        /*053c*/ 	.word	0x000000ff
        /*0540*/ 	.word	0x00000128
        /*0544*/ 	.short	0x0100
        /*0546*/ 	.byte	0x08
	.zero		1


	//   ....[75]....
        /*0548*/ 	.word	0x00000710
        /*054c*/ 	.word	0x000000ff
        /*0550*/ 	.word	0x000002e8
        /*0554*/ 	.short	0x0100
        /*0556*/ 	.byte	0x08
	.zero		1


	//   ....[76]....
        /*0558*/ 	.word	0x00000720
        /*055c*/ 	.word	0x000000ff
        /*0560*/ 	.word	0x00000130
        /*0564*/ 	.short	0x0100
        /*0566*/ 	.byte	0x08
	.zero		1


	//   ....[77]....
        /*0568*/ 	.word	0x00000730
        /*056c*/ 	.word	0x000000ff
        /*0570*/ 	.word	0x000002f0
        /*0574*/ 	.short	0x0100
        /*0576*/ 	.byte	0x08
	.zero		1


	//   ....[78]....
        /*0578*/ 	.word	0x00000740
        /*057c*/ 	.word	0x000000ff
        /*0580*/ 	.word	0x00000138
        /*0584*/ 	.short	0x0100
        /*0586*/ 	.byte	0x08
	.zero		1


	//   ....[79]....
        /*0588*/ 	.word	0x00000750
        /*058c*/ 	.word	0x000000ff
        /*0590*/ 	.word	0x000002f8
        /*0594*/ 	.short	0x0100
        /*0596*/ 	.byte	0x08
	.zero		1


	//   ....[80]....
        /*0598*/ 	.word	0x00000760
        /*059c*/ 	.word	0x000000ff
        /*05a0*/ 	.word	0x00000140
        /*05a4*/ 	.short	0x0100
        /*05a6*/ 	.byte	0x08
	.zero		1


	//   ....[81]....
        /*05a8*/ 	.word	0x00000770
        /*05ac*/ 	.word	0x000000ff
        /*05b0*/ 	.word	0x00000300
        /*05b4*/ 	.short	0x0100
        /*05b6*/ 	.byte	0x08
	.zero		1


	//   ....[82]....
        /*05b8*/ 	.word	0x00000780
        /*05bc*/ 	.word	0x000000ff
        /*05c0*/ 	.word	0x00000148
        /*05c4*/ 	.short	0x0100
        /*05c6*/ 	.byte	0x08
	.zero		1


	//   ....[83]....
        /*05c8*/ 	.word	0x00000790
        /*05cc*/ 	.word	0x000000ff
        /*05d0*/ 	.word	0x00000308
        /*05d4*/ 	.short	0x0100
        /*05d6*/ 	.byte	0x08
	.zero		1


	//   ....[84]....
        /*05d8*/ 	.word	0x000007a0
        /*05dc*/ 	.word	0x000000ff
        /*05e0*/ 	.word	0x00000150
        /*05e4*/ 	.short	0x0100
        /*05e6*/ 	.byte	0x08
	.zero		1


	//   ....[85]....
        /*05e8*/ 	.word	0x000007b0
        /*05ec*/ 	.word	0x000000ff
        /*05f0*/ 	.word	0x00000310
        /*05f4*/ 	.short	0x0100
        /*05f6*/ 	.byte	0x08
	.zero		1


	//   ....[86]....
        /*05f8*/ 	.word	0x000007c0
        /*05fc*/ 	.word	0x000000ff
        /*0600*/ 	.word	0x00000158
        /*0604*/ 	.short	0x0100
        /*0606*/ 	.byte	0x08
	.zero		1


	//   ....[87]....
        /*0608*/ 	.word	0x000007d0
        /*060c*/ 	.word	0x000000ff
        /*0610*/ 	.word	0x00000318
        /*0614*/ 	.short	0x0100
        /*0616*/ 	.byte	0x08
	.zero		1


	//   ....[88]....
        /*0618*/ 	.word	0x000007e0
        /*061c*/ 	.word	0x000000ff
        /*0620*/ 	.word	0x00000160
        /*0624*/ 	.short	0x0100
        /*0626*/ 	.byte	0x08
	.zero		1


	//   ....[89]....
        /*0628*/ 	.word	0x000007f0
        /*062c*/ 	.word	0x000000ff
        /*0630*/ 	.word	0x00000320
        /*0634*/ 	.short	0x0100
        /*0636*/ 	.byte	0x08
	.zero		1


	//   ....[90]....
        /*0638*/ 	.word	0x00000800
        /*063c*/ 	.word	0x000000ff
        /*0640*/ 	.word	0x00000168
        /*0644*/ 	.short	0x0100
        /*0646*/ 	.byte	0x08
	.zero		1


	//   ....[91]....
        /*0648*/ 	.word	0x00000810
        /*064c*/ 	.word	0x000000ff
        /*0650*/ 	.word	0x00000328
        /*0654*/ 	.short	0x0100
        /*0656*/ 	.byte	0x08
	.zero		1


	//   ....[92]....
        /*0658*/ 	.word	0x00000820
        /*065c*/ 	.word	0x000000ff
        /*0660*/ 	.word	0x00000170
        /*0664*/ 	.short	0x0100
        /*0666*/ 	.byte	0x08
	.zero		1


	//   ....[93]....
        /*0668*/ 	.word	0x00000830
        /*066c*/ 	.word	0x000000ff
        /*0670*/ 	.word	0x00000330
        /*0674*/ 	.short	0x0100
        /*0676*/ 	.byte	0x08
	.zero		1


	//   ....[94]....
        /*0678*/ 	.word	0x00000840
        /*067c*/ 	.word	0x000000ff
        /*0680*/ 	.word	0x00000178
        /*0684*/ 	.short	0x0100
        /*0686*/ 	.byte	0x08
	.zero		1


	//   ....[95]....
        /*0688*/ 	.word	0x00000850
        /*068c*/ 	.word	0x000000ff
        /*0690*/ 	.word	0x00000338
        /*0694*/ 	.short	0x0100
        /*0696*/ 	.byte	0x08
	.zero		1


	//   ....[96]....
        /*0698*/ 	.word	0x00000860
        /*069c*/ 	.word	0x000000ff
        /*06a0*/ 	.word	0x00000180
        /*06a4*/ 	.short	0x0100
        /*06a6*/ 	.byte	0x08
	.zero		1


	//   ....[97]....
        /*06a8*/ 	.word	0x00000870
        /*06ac*/ 	.word	0x000000ff
        /*06b0*/ 	.word	0x00000340
        /*06b4*/ 	.short	0x0100
        /*06b6*/ 	.byte	0x08
	.zero		1


	//   ....[98]....
        /*06b8*/ 	.word	0x00000880
        /*06bc*/ 	.word	0x000000ff
        /*06c0*/ 	.word	0x00000188
        /*06c4*/ 	.short	0x0100
        /*06c6*/ 	.byte	0x08
	.zero		1


	//   ....[99]....
        /*06c8*/ 	.word	0x00000890
        /*06cc*/ 	.word	0x000000ff
        /*06d0*/ 	.word	0x00000348
        /*06d4*/ 	.short	0x0100
        /*06d6*/ 	.byte	0x08
	.zero		1


	//   ....[100]....
        /*06d8*/ 	.word	0x000008a0
        /*06dc*/ 	.word	0x000000ff
        /*06e0*/ 	.word	0x00000190
        /*06e4*/ 	.short	0x0100
        /*06e6*/ 	.byte	0x08
	.zero		1


	//   ....[101]....
        /*06e8*/ 	.word	0x000008b0
        /*06ec*/ 	.word	0x000000ff
        /*06f0*/ 	.word	0x00000350
        /*06f4*/ 	.short	0x0100
        /*06f6*/ 	.byte	0x08
	.zero		1


	//   ....[102]....
        /*06f8*/ 	.word	0x000008c0
        /*06fc*/ 	.word	0x000000ff
        /*0700*/ 	.word	0x00000198
        /*0704*/ 	.short	0x0100
        /*0706*/ 	.byte	0x08
	.zero		1


	//   ....[103]....
        /*0708*/ 	.word	0x000008d0
        /*070c*/ 	.word	0x000000ff
        /*0710*/ 	.word	0x00000358
        /*0714*/ 	.short	0x0100
        /*0716*/ 	.byte	0x08
	.zero		1


	//   ....[104]....
        /*0718*/ 	.word	0x000008e0
        /*071c*/ 	.word	0x000000ff
        /*0720*/ 	.word	0x000001a0
        /*0724*/ 	.short	0x0100
        /*0726*/ 	.byte	0x08
	.zero		1


	//   ....[105]....
        /*0728*/ 	.word	0x000008f0
        /*072c*/ 	.word	0x000000ff
        /*0730*/ 	.word	0x00000360
        /*0734*/ 	.short	0x0100
        /*0736*/ 	.byte	0x08
	.zero		1


	//   ....[106]....
        /*0738*/ 	.word	0x00000900
        /*073c*/ 	.word	0x000000ff
        /*0740*/ 	.word	0x000001a8
        /*0744*/ 	.short	0x0100
        /*0746*/ 	.byte	0x08
	.zero		1


	//   ....[107]....
        /*0748*/ 	.word	0x00000910
        /*074c*/ 	.word	0x000000ff
        /*0750*/ 	.word	0x00000368
        /*0754*/ 	.short	0x0100
        /*0756*/ 	.byte	0x08
	.zero		1


	//   ....[108]....
        /*0758*/ 	.word	0x00000920
        /*075c*/ 	.word	0x000000ff
        /*0760*/ 	.word	0x000001b0
        /*0764*/ 	.short	0x0100
        /*0766*/ 	.byte	0x08
	.zero		1


	//   ....[109]....
        /*0768*/ 	.word	0x00000930
        /*076c*/ 	.word	0x000000ff
        /*0770*/ 	.word	0x00000370
        /*0774*/ 	.short	0x0100
        /*0776*/ 	.byte	0x08
	.zero		1


	//   ....[110]....
        /*0778*/ 	.word	0x00000940
        /*077c*/ 	.word	0x000000ff
        /*0780*/ 	.word	0x000001b8
        /*0784*/ 	.short	0x0100
        /*0786*/ 	.byte	0x08
	.zero		1


	//   ....[111]....
        /*0788*/ 	.word	0x00000950
        /*078c*/ 	.word	0x000000ff
        /*0790*/ 	.word	0x00000378
        /*0794*/ 	.short	0x0100
        /*0796*/ 	.byte	0x08
	.zero		1


	//   ....[112]....
        /*0798*/ 	.word	0x00000e40
        /*079c*/ 	.word	0x000000ff
        /*07a0*/ 	.word	0x000003b0
        /*07a4*/ 	.short	0x0100
        /*07a6*/ 	.byte	0x08
	.zero		1


	//   ....[113]....
        /*07a8*/ 	.word	0x00000ed0
        /*07ac*/ 	.word	0x000000ff
        /*07b0*/ 	.word	0x000003b8
        /*07b4*/ 	.short	0x0100
        /*07b6*/ 	.byte	0x08
	.zero		1


	//   ....[114]....
        /*07b8*/ 	.word	0x00000f00
        /*07bc*/ 	.word	0x000000ff
        /*07c0*/ 	.word	0x00000390
        /*07c4*/ 	.short	0x0100
        /*07c6*/ 	.byte	0x09
	.zero		1


	//   ....[115]....
        /*07c8*/ 	.word	0x00000f10
        /*07cc*/ 	.word	0x000000ff
        /*07d0*/ 	.word	0x00000398
        /*07d4*/ 	.short	0x0100
        /*07d6*/ 	.byte	0x09
	.zero		1


	//   ....[116]....
        /*07d8*/ 	.word	0x00000f20
        /*07dc*/ 	.word	0x000000ff
        /*07e0*/ 	.word	0x000003a0
        /*07e4*/ 	.short	0x0100
        /*07e6*/ 	.byte	0x09
	.zero		1


	//   ....[117]....
        /*07e8*/ 	.word	0x00000f30
        /*07ec*/ 	.word	0x000000ff
        /*07f0*/ 	.word	0x000003a8
        /*07f4*/ 	.short	0x0100
        /*07f6*/ 	.byte	0x09
	.zero		1


	//   ....[118]....
        /*07f8*/ 	.word	0x00001d10
        /*07fc*/ 	.word	0x000000ff
        /*0800*/ 	.word	0xfffffff8
        /*0804*/ 	.short	0x010a
        /*0806*/ 	.byte	0x0f
	.zero		1


	//   ....[119]....
        /*0808*/ 	.word	0x00001ff0
        /*080c*/ 	.word	0x000000ff
        /*0810*/ 	.word	0x00000000
        /*0814*/ 	.short	0x010a
        /*0816*/ 	.byte	0x06
	.zero		1


	//   ....[120]....
        /*0818*/ 	.word	0x00002030
        /*081c*/ 	.word	0x000000ff
        /*0820*/ 	.word	0x00000000
        /*0824*/ 	.short	0x010a
        /*0826*/ 	.byte	0x06
	.zero		1


	//   ....[121]....
        /*0828*/ 	.word	0x00002560
        /*082c*/ 	.word	0x000000ff
        /*0830*/ 	.word	0x00000000
        /*0834*/ 	.short	0x010a
        /*0836*/ 	.byte	0x09
	.zero		1


	//   ....[122]....
        /*0838*/ 	.word	0x000025a0
        /*083c*/ 	.word	0x000000ff
        /*0840*/ 	.word	0x00000000
        /*0844*/ 	.short	0x010a
        /*0846*/ 	.byte	0x09
	.zero		1


	//   ....[123]....
        /*0848*/ 	.word	0x00002930
        /*084c*/ 	.word	0x00000013
        /*0850*/ 	.word	0x00000000
        /*0854*/ 	.short	0x0101
        /*0856*/ 	.byte	0x3f
	.zero		1


	//   ....[124]....
        /*0858*/ 	.word	0x00002ca0
        /*085c*/ 	.word	0x0000000f
        /*0860*/ 	.word	0x00000000
        /*0864*/ 	.short	0x0101
        /*0866*/ 	.byte	0x17
	.zero		1


	//   ....[125]....
        /*0868*/ 	.word	0x00002db0
        /*086c*/ 	.word	0x0000000f
        /*0870*/ 	.word	0x00000000
        /*0874*/ 	.short	0x0101
        /*0876*/ 	.byte	0x3f
	.zero		1


	//   ....[126]....
        /*0878*/ 	.word	0x00002e60
        /*087c*/ 	.word	0x000000ff
        /*0880*/ 	.word	0x00000008
        /*0884*/ 	.short	0x010a
        /*0886*/ 	.byte	0x0f
	.zero		1


	//   ....[127]....
        /*0888*/ 	.word	0x000056c0
        /*088c*/ 	.word	0x00000004
        /*0890*/ 	.word	0x00000000
        /*0894*/ 	.short	0x0101
        /*0896*/ 	.byte	0x17
	.zero		1


	//   ....[128]....
        /*0898*/ 	.word	0x00005fe0
        /*089c*/ 	.word	0x00000013
        /*08a0*/ 	.word	0x000001c0
        /*08a4*/ 	.short	0x010a
        /*08a6*/ 	.byte	0x3f
	.zero		1


	//   ....[129]....
        /*08a8*/ 	.word	0x00006390
        /*08ac*/ 	.word	0x00000004
        /*08b0*/ 	.word	0x000003b8
        /*08b4*/ 	.short	0x0101
        /*08b6*/ 	.byte	0x3f
	.zero		1


	//   ....[130]....
        /*08b8*/ 	.word	0x00006ac0
        /*08bc*/ 	.word	0x00000005
        /*08c0*/ 	.word	0x00000000
        /*08c4*/ 	.short	0x010a
        /*08c6*/ 	.byte	0x3f
	.zero		1


	//   ....[131]....
        /*08c8*/ 	.word	0x00006b40
        /*08cc*/ 	.word	0x00000007
        /*08d0*/ 	.word	0x00000000
        /*08d4*/ 	.short	0x010a
        /*08d6*/ 	.byte	0x3f
	.zero		1


	//   ....[132]....
        /*08d8*/ 	.word	0x00006bd0
        /*08dc*/ 	.word	0x00000006
        /*08e0*/ 	.word	0x00000000
        /*08e4*/ 	.short	0x010a
        /*08e6*/ 	.byte	0x3f
	.zero		1


	//   ....[133]....
        /*08e8*/ 	.word	0x00006c60
        /*08ec*/ 	.word	0x00000009
        /*08f0*/ 	.word	0x00000000
        /*08f4*/ 	.short	0x010a
        /*08f6*/ 	.byte	0x3f
	.zero		1


	//   ....[134]....
        /*08f8*/ 	.word	0x00006cf0
        /*08fc*/ 	.word	0x00000006
        /*0900*/ 	.word	0x00000000
        /*0904*/ 	.short	0x010a
        /*0906*/ 	.byte	0x3f
	.zero		1


	//   ....[135]....
        /*0908*/ 	.word	0x00006d80
        /*090c*/ 	.word	0x00000009
        /*0910*/ 	.word	0x00000000
        /*0914*/ 	.short	0x010a
        /*0916*/ 	.byte	0x3f
	.zero		1


	//   ....[136]....
        /*0918*/ 	.word	0x00006e10
        /*091c*/ 	.word	0x00000006
        /*0920*/ 	.word	0x00000000
        /*0924*/ 	.short	0x010a
        /*0926*/ 	.byte	0x3f
	.zero		1


	//   ....[137]....
        /*0928*/ 	.word	0x00006ea0
        /*092c*/ 	.word	0x00000009
        /*0930*/ 	.word	0x00000000
        /*0934*/ 	.short	0x010a
        /*0936*/ 	.byte	0x3f
	.zero		1


	//   ....[138]....
        /*0938*/ 	.word	0x00006f30
        /*093c*/ 	.word	0x00000006
        /*0940*/ 	.word	0x00000000
        /*0944*/ 	.short	0x010a
        /*0946*/ 	.byte	0x3f
	.zero		1


	//   ....[139]....
        /*0948*/ 	.word	0x00006fc0
        /*094c*/ 	.word	0x00000009
        /*0950*/ 	.word	0x00000000
        /*0954*/ 	.short	0x010a
        /*0956*/ 	.byte	0x3f
	.zero		1


	//   ....[140]....
        /*0958*/ 	.word	0x00007050
        /*095c*/ 	.word	0x00000006
        /*0960*/ 	.word	0x00000000
        /*0964*/ 	.short	0x010a
        /*0966*/ 	.byte	0x3f
	.zero		1


	//   ....[141]....
        /*0968*/ 	.word	0x000070e0
        /*096c*/ 	.word	0x00000009
        /*0970*/ 	.word	0x00000000
        /*0974*/ 	.short	0x010a
        /*0976*/ 	.byte	0x3f
	.zero		1


	//   ....[142]....
        /*0978*/ 	.word	0x00007170
        /*097c*/ 	.word	0x00000006
        /*0980*/ 	.word	0x00000000
        /*0984*/ 	.short	0x010a
        /*0986*/ 	.byte	0x3f
	.zero		1


	//   ....[143]....
        /*0988*/ 	.word	0x00007200
        /*098c*/ 	.word	0x00000009
        /*0990*/ 	.word	0x00000000
        /*0994*/ 	.short	0x010a
        /*0996*/ 	.byte	0x3f
	.zero		1


	//   ....[144]....
        /*0998*/ 	.word	0x00007290
        /*099c*/ 	.word	0x00000006
        /*09a0*/ 	.word	0x00000000
        /*09a4*/ 	.short	0x010a
        /*09a6*/ 	.byte	0x3f
	.zero		1


	//   ....[145]....
        /*09a8*/ 	.word	0x00007320
        /*09ac*/ 	.word	0x00000009
        /*09b0*/ 	.word	0x00000000
        /*09b4*/ 	.short	0x010a
        /*09b6*/ 	.byte	0x3f
	.zero		1


	//   ....[146]....
        /*09b8*/ 	.word	0x000073b0
        /*09bc*/ 	.word	0x00000006
        /*09c0*/ 	.word	0x00000000
        /*09c4*/ 	.short	0x010a
        /*09c6*/ 	.byte	0x3f
	.zero		1


	//   ....[147]....
        /*09c8*/ 	.word	0x00007440
        /*09cc*/ 	.word	0x00000009
        /*09d0*/ 	.word	0x00000000
        /*09d4*/ 	.short	0x010a
        /*09d6*/ 	.byte	0x3f
	.zero		1


	//   ....[148]....
        /*09d8*/ 	.word	0x000074d0
        /*09dc*/ 	.word	0x00000006
        /*09e0*/ 	.word	0x00000000
        /*09e4*/ 	.short	0x010a
        /*09e6*/ 	.byte	0x3f
	.zero		1


	//   ....[149]....
        /*09e8*/ 	.word	0x00007560
        /*09ec*/ 	.word	0x00000009
        /*09f0*/ 	.word	0x00000000
        /*09f4*/ 	.short	0x010a
        /*09f6*/ 	.byte	0x3f
	.zero		1


	//   ....[150]....
        /*09f8*/ 	.word	0x000075f0
        /*09fc*/ 	.word	0x00000006
        /*0a00*/ 	.word	0x00000000
        /*0a04*/ 	.short	0x010a
        /*0a06*/ 	.byte	0x3f
	.zero		1


	//   ....[151]....
        /*0a08*/ 	.word	0x00007680
        /*0a0c*/ 	.word	0x00000009
        /*0a10*/ 	.word	0x00000000
        /*0a14*/ 	.short	0x010a
        /*0a16*/ 	.byte	0x3f
	.zero		1


	//   ....[152]....
        /*0a18*/ 	.word	0x00007710
        /*0a1c*/ 	.word	0x00000006
        /*0a20*/ 	.word	0x00000000
        /*0a24*/ 	.short	0x010a
        /*0a26*/ 	.byte	0x3f
	.zero		1


	//   ....[153]....
        /*0a28*/ 	.word	0x000077a0
        /*0a2c*/ 	.word	0x00000009
        /*0a30*/ 	.word	0x00000000
        /*0a34*/ 	.short	0x010a
        /*0a36*/ 	.byte	0x3f
	.zero		1


	//   ....[154]....
        /*0a38*/ 	.word	0x00007830
        /*0a3c*/ 	.word	0x00000006
        /*0a40*/ 	.word	0x00000000
        /*0a44*/ 	.short	0x010a
        /*0a46*/ 	.byte	0x3f
	.zero		1


	//   ....[155]....
        /*0a48*/ 	.word	0x000078c0
        /*0a4c*/ 	.word	0x00000009
        /*0a50*/ 	.word	0x00000000
        /*0a54*/ 	.short	0x010a
        /*0a56*/ 	.byte	0x3f
	.zero		1


	//   ....[156]....
        /*0a58*/ 	.word	0x00007950
        /*0a5c*/ 	.word	0x00000006
        /*0a60*/ 	.word	0x00000000
        /*0a64*/ 	.short	0x010a
        /*0a66*/ 	.byte	0x3f
	.zero		1


	//   ....[157]....
        /*0a68*/ 	.word	0x000079e0
        /*0a6c*/ 	.word	0x00000009
        /*0a70*/ 	.word	0x00000000
        /*0a74*/ 	.short	0x010a
        /*0a76*/ 	.byte	0x3f
	.zero		1


	//   ....[158]....
        /*0a78*/ 	.word	0x00007a70
        /*0a7c*/ 	.word	0x00000006
        /*0a80*/ 	.word	0x00000000
        /*0a84*/ 	.short	0x010a
        /*0a86*/ 	.byte	0x3f
	.zero		1


	//   ....[159]....
        /*0a88*/ 	.word	0x00007b00
        /*0a8c*/ 	.word	0x00000009
        /*0a90*/ 	.word	0x00000000
        /*0a94*/ 	.short	0x010a
        /*0a96*/ 	.byte	0x3f
	.zero		1


	//   ....[160]....
        /*0a98*/ 	.word	0x00007b90
        /*0a9c*/ 	.word	0x00000006
        /*0aa0*/ 	.word	0x00000000
        /*0aa4*/ 	.short	0x010a
        /*0aa6*/ 	.byte	0x3f
	.zero		1


	//   ....[161]....
        /*0aa8*/ 	.word	0x00007c20
        /*0aac*/ 	.word	0x00000009
        /*0ab0*/ 	.word	0x00000000
        /*0ab4*/ 	.short	0x010a
        /*0ab6*/ 	.byte	0x3f
	.zero		1


	//   ....[162]....
        /*0ab8*/ 	.word	0x00007cb0
        /*0abc*/ 	.word	0x00000006
        /*0ac0*/ 	.word	0x00000000
        /*0ac4*/ 	.short	0x010a
        /*0ac6*/ 	.byte	0x3f
	.zero		1


	//   ....[163]....
        /*0ac8*/ 	.word	0x00007d40
        /*0acc*/ 	.word	0x00000009
        /*0ad0*/ 	.word	0x00000000
        /*0ad4*/ 	.short	0x010a
        /*0ad6*/ 	.byte	0x3f
	.zero		1


	//   ....[164]....
        /*0ad8*/ 	.word	0x00007dd0
        /*0adc*/ 	.word	0x00000006
        /*0ae0*/ 	.word	0x00000000
        /*0ae4*/ 	.short	0x010a
        /*0ae6*/ 	.byte	0x3f
	.zero		1


	//   ....[165]....
        /*0ae8*/ 	.word	0x00007e60
        /*0aec*/ 	.word	0x00000009
        /*0af0*/ 	.word	0x00000000
        /*0af4*/ 	.short	0x010a
        /*0af6*/ 	.byte	0x3f
	.zero		1


	//   ....[166]....
        /*0af8*/ 	.word	0x00007ef0
        /*0afc*/ 	.word	0x00000006
        /*0b00*/ 	.word	0x00000000
        /*0b04*/ 	.short	0x010a
        /*0b06*/ 	.byte	0x3f
	.zero		1


	//   ....[167]....
        /*0b08*/ 	.word	0x00007f80
        /*0b0c*/ 	.word	0x00000009
        /*0b10*/ 	.word	0x00000000
        /*0b14*/ 	.short	0x010a
        /*0b16*/ 	.byte	0x3f
	.zero		1


	//   ....[168]....
        /*0b18*/ 	.word	0x00008010
        /*0b1c*/ 	.word	0x00000006
        /*0b20*/ 	.word	0x00000000
        /*0b24*/ 	.short	0x010a
        /*0b26*/ 	.byte	0x3f
	.zero		1


	//   ....[169]....
        /*0b28*/ 	.word	0x000080a0
        /*0b2c*/ 	.word	0x00000009
        /*0b30*/ 	.word	0x00000000
        /*0b34*/ 	.short	0x010a
        /*0b36*/ 	.byte	0x3f
	.zero		1


	//   ....[170]....
        /*0b38*/ 	.word	0x00008130
        /*0b3c*/ 	.word	0x00000006
        /*0b40*/ 	.word	0x00000000
        /*0b44*/ 	.short	0x010a
        /*0b46*/ 	.byte	0x3f
	.zero		1


	//   ....[171]....
        /*0b48*/ 	.word	0x000081c0
        /*0b4c*/ 	.word	0x00000009
        /*0b50*/ 	.word	0x00000000
        /*0b54*/ 	.short	0x010a
        /*0b56*/ 	.byte	0x3f
	.zero		1


	//   ....[172]....
        /*0b58*/ 	.word	0x00008250
        /*0b5c*/ 	.word	0x00000006
        /*0b60*/ 	.word	0x00000000
        /*0b64*/ 	.short	0x010a
        /*0b66*/ 	.byte	0x3f
	.zero		1


	//   ....[173]....
        /*0b68*/ 	.word	0x000082e0
        /*0b6c*/ 	.word	0x00000009
        /*0b70*/ 	.word	0x00000000
        /*0b74*/ 	.short	0x010a
        /*0b76*/ 	.byte	0x3f
	.zero		1


	//   ....[174]....
        /*0b78*/ 	.word	0x00008370
        /*0b7c*/ 	.word	0x00000006
        /*0b80*/ 	.word	0x00000000
        /*0b84*/ 	.short	0x010a
        /*0b86*/ 	.byte	0x3f
	.zero		1


	//   ....[175]....
        /*0b88*/ 	.word	0x00008400
        /*0b8c*/ 	.word	0x00000009
        /*0b90*/ 	.word	0x00000000
        /*0b94*/ 	.short	0x010a
        /*0b96*/ 	.byte	0x3f
	.zero		1


	//   ....[176]....
        /*0b98*/ 	.word	0x00008490
        /*0b9c*/ 	.word	0x00000006
        /*0ba0*/ 	.word	0x00000000
        /*0ba4*/ 	.short	0x010a
        /*0ba6*/ 	.byte	0x3f
	.zero		1


	//   ....[177]....
        /*0ba8*/ 	.word	0x00008520
        /*0bac*/ 	.word	0x00000009
        /*0bb0*/ 	.word	0x00000000
        /*0bb4*/ 	.short	0x010a
        /*0bb6*/ 	.byte	0x3f
	.zero		1


	//   ....[178]....
        /*0bb8*/ 	.word	0x000085b0
        /*0bbc*/ 	.word	0x00000006
        /*0bc0*/ 	.word	0x00000000
        /*0bc4*/ 	.short	0x010a
        /*0bc6*/ 	.byte	0x3f
	.zero		1


	//   ....[179]....
        /*0bc8*/ 	.word	0x00008640
        /*0bcc*/ 	.word	0x00000009
        /*0bd0*/ 	.word	0x00000000
        /*0bd4*/ 	.short	0x010a
        /*0bd6*/ 	.byte	0x3f
	.zero		1


	//   ....[180]....
        /*0bd8*/ 	.word	0x000086d0
        /*0bdc*/ 	.word	0x00000006
        /*0be0*/ 	.word	0x00000000
        /*0be4*/ 	.short	0x010a
        /*0be6*/ 	.byte	0x3f
	.zero		1


	//   ....[181]....
        /*0be8*/ 	.word	0x00008760
        /*0bec*/ 	.word	0x00000009
        /*0bf0*/ 	.word	0x00000000
        /*0bf4*/ 	.short	0x010a
        /*0bf6*/ 	.byte	0x3f
	.zero		1


	//   ....[182]....
        /*0bf8*/ 	.word	0x000087f0
        /*0bfc*/ 	.word	0x00000006
        /*0c00*/ 	.word	0x00000000
        /*0c04*/ 	.short	0x010a
        /*0c06*/ 	.byte	0x3f
	.zero		1


	//   ....[183]....
        /*0c08*/ 	.word	0x00008880
        /*0c0c*/ 	.word	0x00000009
        /*0c10*/ 	.word	0x00000000
        /*0c14*/ 	.short	0x010a
        /*0c16*/ 	.byte	0x3f
	.zero		1


	//   ....[184]....
        /*0c18*/ 	.word	0x00008910
        /*0c1c*/ 	.word	0x00000006
        /*0c20*/ 	.word	0x00000000
        /*0c24*/ 	.short	0x010a
        /*0c26*/ 	.byte	0x3f
	.zero		1


	//   ....[185]....
        /*0c28*/ 	.word	0x000089a0
        /*0c2c*/ 	.word	0x00000003
        /*0c30*/ 	.word	0x00000000
        /*0c34*/ 	.short	0x010a
        /*0c36*/ 	.byte	0x3f
	.zero		1


	//   ....[186]....
        /*0c38*/ 	.word	0x00008a10
        /*0c3c*/ 	.word	0x0000000f
        /*0c40*/ 	.word	0xfffffff8
        /*0c44*/ 	.short	0x010a
        /*0c46*/ 	.byte	0x3f
	.zero		1


	//   ....[187]....
        /*0c48*/ 	.word	0x00008a70
        /*0c4c*/ 	.word	0x0000000f
        /*0c50*/ 	.word	0x00000000
        /*0c54*/ 	.short	0x010a
        /*0c56*/ 	.byte	0x3f
	.zero		1


	//   ....[188]....
        /*0c58*/ 	.word	0x00008ad0
        /*0c5c*/ 	.word	0x00000013
        /*0c60*/ 	.word	0x00000000
        /*0c64*/ 	.short	0x010a
        /*0c66*/ 	.byte	0x3f
	.zero		1


	//   ....[189]....
        /*0c68*/ 	.word	0x00008b30
        /*0c6c*/ 	.word	0x0000000f
        /*0c70*/ 	.word	0x00000008
        /*0c74*/ 	.short	0x010a
        /*0c76*/ 	.byte	0x3f
	.zero		1


	//   ....[190]....
        /*0c78*/ 	.word	0x00008c00
        /*0c7c*/ 	.word	0x00000013
        /*0c80*/ 	.word	0x000001c0
        /*0c84*/ 	.short	0x010a
        /*0c86*/ 	.byte	0x3f
	.zero		1


	//   ....[191]....
        /*0c88*/ 	.word	0x00008ce0
        /*0c8c*/ 	.word	0x00000005
        /*0c90*/ 	.word	0x00000000
        /*0c94*/ 	.short	0x010a
        /*0c96*/ 	.byte	0x3f
	.zero		1


	//   ....[192]....
        /*0c98*/ 	.word	0x00008d30
        /*0c9c*/ 	.word	0x00000007
        /*0ca0*/ 	.word	0x00000000
        /*0ca4*/ 	.short	0x010a
        /*0ca6*/ 	.byte	0x3f
	.zero		1


	//   ....[193]....
        /*0ca8*/ 	.word	0x00008d80
        /*0cac*/ 	.word	0x00000006
        /*0cb0*/ 	.word	0x00000000
        /*0cb4*/ 	.short	0x010a
        /*0cb6*/ 	.byte	0x3f
	.zero		1


	//   ....[194]....
        /*0cb8*/ 	.word	0x00008dd0
        /*0cbc*/ 	.word	0x00000009
        /*0cc0*/ 	.word	0x00000000
        /*0cc4*/ 	.short	0x010a
        /*0cc6*/ 	.byte	0x3f
	.zero		1


	//   ....[195]....
        /*0cc8*/ 	.word	0x00008e20
        /*0ccc*/ 	.word	0x00000006
        /*0cd0*/ 	.word	0x00000000
        /*0cd4*/ 	.short	0x010a
        /*0cd6*/ 	.byte	0x3f
	.zero		1


	//   ....[196]....
        /*0cd8*/ 	.word	0x00008e70
        /*0cdc*/ 	.word	0x00000009
        /*0ce0*/ 	.word	0x00000000
        /*0ce4*/ 	.short	0x010a
        /*0ce6*/ 	.byte	0x3f
	.zero		1


	//   ....[197]....
        /*0ce8*/ 	.word	0x00008ec0
        /*0cec*/ 	.word	0x00000006
        /*0cf0*/ 	.word	0x00000000
        /*0cf4*/ 	.short	0x010a
        /*0cf6*/ 	.byte	0x3f
	.zero		1


	//   ....[198]....
        /*0cf8*/ 	.word	0x00008f10
        /*0cfc*/ 	.word	0x00000009
        /*0d00*/ 	.word	0x00000000
        /*0d04*/ 	.short	0x010a
        /*0d06*/ 	.byte	0x3f
	.zero		1


	//   ....[199]....
        /*0d08*/ 	.word	0x00008f60
        /*0d0c*/ 	.word	0x00000006
        /*0d10*/ 	.word	0x00000000
        /*0d14*/ 	.short	0x010a
        /*0d16*/ 	.byte	0x3f
	.zero		1


	//   ....[200]....
        /*0d18*/ 	.word	0x00008fb0
        /*0d1c*/ 	.word	0x00000009
        /*0d20*/ 	.word	0x00000000
        /*0d24*/ 	.short	0x010a
        /*0d26*/ 	.byte	0x3f
	.zero		1


	//   ....[201]....
        /*0d28*/ 	.word	0x00009000
        /*0d2c*/ 	.word	0x00000006
        /*0d30*/ 	.word	0x00000000
        /*0d34*/ 	.short	0x010a
        /*0d36*/ 	.byte	0x3f
	.zero		1


	//   ....[202]....
        /*0d38*/ 	.word	0x00009050
        /*0d3c*/ 	.word	0x00000009
        /*0d40*/ 	.word	0x00000000
        /*0d44*/ 	.short	0x010a
        /*0d46*/ 	.byte	0x3f
	.zero		1


	//   ....[203]....
        /*0d48*/ 	.word	0x000090a0
        /*0d4c*/ 	.word	0x00000006
        /*0d50*/ 	.word	0x00000000
        /*0d54*/ 	.short	0x010a
        /*0d56*/ 	.byte	0x3f
	.zero		1


	//   ....[204]....
        /*0d58*/ 	.word	0x000090f0
        /*0d5c*/ 	.word	0x00000009
        /*0d60*/ 	.word	0x00000000
        /*0d64*/ 	.short	0x010a
        /*0d66*/ 	.byte	0x3f
	.zero		1


	//   ....[205]....
        /*0d68*/ 	.word	0x00009140
        /*0d6c*/ 	.word	0x00000006
        /*0d70*/ 	.word	0x00000000
        /*0d74*/ 	.short	0x010a
        /*0d76*/ 	.byte	0x3f
	.zero		1


	//   ....[206]....
        /*0d78*/ 	.word	0x00009190
        /*0d7c*/ 	.word	0x00000009
        /*0d80*/ 	.word	0x00000000
        /*0d84*/ 	.short	0x010a
        /*0d86*/ 	.byte	0x3f
	.zero		1


	//   ....[207]....
        /*0d88*/ 	.word	0x000091e0
        /*0d8c*/ 	.word	0x00000006
        /*0d90*/ 	.word	0x00000000
        /*0d94*/ 	.short	0x010a
        /*0d96*/ 	.byte	0x3f
	.zero		1


	//   ....[208]....
        /*0d98*/ 	.word	0x00009230
        /*0d9c*/ 	.word	0x00000009
        /*0da0*/ 	.word	0x00000000
        /*0da4*/ 	.short	0x010a
        /*0da6*/ 	.byte	0x3f
	.zero		1


	//   ....[209]....
        /*0da8*/ 	.word	0x00009280
        /*0dac*/ 	.word	0x00000006
        /*0db0*/ 	.word	0x00000000
        /*0db4*/ 	.short	0x010a
        /*0db6*/ 	.byte	0x3f
	.zero		1


	//   ....[210]....
        /*0db8*/ 	.word	0x000092d0
        /*0dbc*/ 	.word	0x00000009
        /*0dc0*/ 	.word	0x00000000
        /*0dc4*/ 	.short	0x010a
        /*0dc6*/ 	.byte	0x3f
	.zero		1


	//   ....[211]....
        /*0dc8*/ 	.word	0x00009320
        /*0dcc*/ 	.word	0x00000006
        /*0dd0*/ 	.word	0x00000000
        /*0dd4*/ 	.short	0x010a
        /*0dd6*/ 	.byte	0x3f
	.zero		1


	//   ....[212]....
        /*0dd8*/ 	.word	0x00009370
        /*0ddc*/ 	.word	0x00000009
        /*0de0*/ 	.word	0x00000000
        /*0de4*/ 	.short	0x010a
        /*0de6*/ 	.byte	0x3f
	.zero		1


	//   ....[213]....
        /*0de8*/ 	.word	0x000093c0
        /*0dec*/ 	.word	0x00000006
        /*0df0*/ 	.word	0x00000000
        /*0df4*/ 	.short	0x010a
        /*0df6*/ 	.byte	0x3f
	.zero		1


	//   ....[214]....
        /*0df8*/ 	.word	0x00009410
        /*0dfc*/ 	.word	0x00000009
        /*0e00*/ 	.word	0x00000000
        /*0e04*/ 	.short	0x010a
        /*0e06*/ 	.byte	0x3f
	.zero		1


	//   ....[215]....
        /*0e08*/ 	.word	0x00009460
        /*0e0c*/ 	.word	0x00000006
        /*0e10*/ 	.word	0x00000000
        /*0e14*/ 	.short	0x010a
        /*0e16*/ 	.byte	0x3f
	.zero		1


	//   ....[216]....
        /*0e18*/ 	.word	0x000094b0
        /*0e1c*/ 	.word	0x00000009
        /*0e20*/ 	.word	0x00000000
        /*0e24*/ 	.short	0x010a
        /*0e26*/ 	.byte	0x3f
	.zero		1


	//   ....[217]....
        /*0e28*/ 	.word	0x00009500
        /*0e2c*/ 	.word	0x00000006
        /*0e30*/ 	.word	0x00000000
        /*0e34*/ 	.short	0x010a
        /*0e36*/ 	.byte	0x3f
	.zero		1


	//   ....[218]....
        /*0e38*/ 	.word	0x00009550
        /*0e3c*/ 	.word	0x00000009
        /*0e40*/ 	.word	0x00000000
        /*0e44*/ 	.short	0x010a
        /*0e46*/ 	.byte	0x3f
	.zero		1


	//   ....[219]....
        /*0e48*/ 	.word	0x000095a0
        /*0e4c*/ 	.word	0x00000006
        /*0e50*/ 	.word	0x00000000
        /*0e54*/ 	.short	0x010a
        /*0e56*/ 	.byte	0x3f
	.zero		1


	//   ....[220]....
        /*0e58*/ 	.word	0x000095f0
        /*0e5c*/ 	.word	0x00000009
        /*0e60*/ 	.word	0x00000000
        /*0e64*/ 	.short	0x010a
        /*0e66*/ 	.byte	0x3f
	.zero		1


	//   ....[221]....
        /*0e68*/ 	.word	0x00009640
        /*0e6c*/ 	.word	0x00000006
        /*0e70*/ 	.word	0x00000000
        /*0e74*/ 	.short	0x010a
        /*0e76*/ 	.byte	0x3f
	.zero		1


	//   ....[222]....
        /*0e78*/ 	.word	0x00009690
        /*0e7c*/ 	.word	0x00000009
        /*0e80*/ 	.word	0x00000000
        /*0e84*/ 	.short	0x010a
        /*0e86*/ 	.byte	0x3f
	.zero		1


	//   ....[223]....
        /*0e88*/ 	.word	0x000096e0
        /*0e8c*/ 	.word	0x00000006
        /*0e90*/ 	.word	0x00000000
        /*0e94*/ 	.short	0x010a
        /*0e96*/ 	.byte	0x3f
	.zero		1


	//   ....[224]....
        /*0e98*/ 	.word	0x00009730
        /*0e9c*/ 	.word	0x00000009
        /*0ea0*/ 	.word	0x00000000
        /*0ea4*/ 	.short	0x010a
        /*0ea6*/ 	.byte	0x3f
	.zero		1


	//   ....[225]....
        /*0ea8*/ 	.word	0x00009780
        /*0eac*/ 	.word	0x00000006
        /*0eb0*/ 	.word	0x00000000
        /*0eb4*/ 	.short	0x010a
        /*0eb6*/ 	.byte	0x3f
	.zero		1


	//   ....[226]....
        /*0eb8*/ 	.word	0x000097d0
        /*0ebc*/ 	.word	0x00000009
        /*0ec0*/ 	.word	0x00000000
        /*0ec4*/ 	.short	0x010a
        /*0ec6*/ 	.byte	0x3f
	.zero		1


	//   ....[227]....
        /*0ec8*/ 	.word	0x00009820
        /*0ecc*/ 	.word	0x00000006
        /*0ed0*/ 	.word	0x00000000
        /*0ed4*/ 	.short	0x010a
        /*0ed6*/ 	.byte	0x3f
	.zero		1


	//   ....[228]....
        /*0ed8*/ 	.word	0x00009870
        /*0edc*/ 	.word	0x00000009
        /*0ee0*/ 	.word	0x00000000
        /*0ee4*/ 	.short	0x010a
        /*0ee6*/ 	.byte	0x3f
	.zero		1


	//   ....[229]....
        /*0ee8*/ 	.word	0x000098c0
        /*0eec*/ 	.word	0x00000006
        /*0ef0*/ 	.word	0x00000000
        /*0ef4*/ 	.short	0x010a
        /*0ef6*/ 	.byte	0x3f
	.zero		1


	//   ....[230]....
        /*0ef8*/ 	.word	0x00009910
        /*0efc*/ 	.word	0x00000009
        /*0f00*/ 	.word	0x00000000
        /*0f04*/ 	.short	0x010a
        /*0f06*/ 	.byte	0x3f
	.zero		1


	//   ....[231]....
        /*0f08*/ 	.word	0x00009960
        /*0f0c*/ 	.word	0x00000006
        /*0f10*/ 	.word	0x00000000
        /*0f14*/ 	.short	0x010a
        /*0f16*/ 	.byte	0x3f
	.zero		1


	//   ....[232]....
        /*0f18*/ 	.word	0x000099b0
        /*0f1c*/ 	.word	0x00000009
        /*0f20*/ 	.word	0x00000000
        /*0f24*/ 	.short	0x010a
        /*0f26*/ 	.byte	0x3f
	.zero		1


	//   ....[233]....
        /*0f28*/ 	.word	0x00009a00
        /*0f2c*/ 	.word	0x00000006
        /*0f30*/ 	.word	0x00000000
        /*0f34*/ 	.short	0x010a
        /*0f36*/ 	.byte	0x3f
	.zero		1


	//   ....[234]....
        /*0f38*/ 	.word	0x00009a50
        /*0f3c*/ 	.word	0x00000009
        /*0f40*/ 	.word	0x00000000
        /*0f44*/ 	.short	0x010a
        /*0f46*/ 	.byte	0x3f
	.zero		1


	//   ....[235]....
        /*0f48*/ 	.word	0x00009aa0
        /*0f4c*/ 	.word	0x00000006
        /*0f50*/ 	.word	0x00000000
        /*0f54*/ 	.short	0x010a
        /*0f56*/ 	.byte	0x3f
	.zero		1


	//   ....[236]....
        /*0f58*/ 	.word	0x00009af0
        /*0f5c*/ 	.word	0x00000009
        /*0f60*/ 	.word	0x00000000
        /*0f64*/ 	.short	0x010a
        /*0f66*/ 	.byte	0x3f
	.zero		1


	//   ....[237]....
        /*0f68*/ 	.word	0x00009b40
        /*0f6c*/ 	.word	0x00000006
        /*0f70*/ 	.word	0x00000000
        /*0f74*/ 	.short	0x010a
        /*0f76*/ 	.byte	0x3f
	.zero		1


	//   ....[238]....
        /*0f78*/ 	.word	0x00009b90
        /*0f7c*/ 	.word	0x00000009
        /*0f80*/ 	.word	0x00000000
        /*0f84*/ 	.short	0x010a
        /*0f86*/ 	.byte	0x3f
	.zero		1


	//   ....[239]....
        /*0f88*/ 	.word	0x00009be0
        /*0f8c*/ 	.word	0x00000006
        /*0f90*/ 	.word	0x00000000
        /*0f94*/ 	.short	0x010a
        /*0f96*/ 	.byte	0x3f
	.zero		1


	//   ....[240]....
        /*0f98*/ 	.word	0x00009c30
        /*0f9c*/ 	.word	0x00000009
        /*0fa0*/ 	.word	0x00000000
        /*0fa4*/ 	.short	0x010a
        /*0fa6*/ 	.byte	0x3f
	.zero		1


	//   ....[241]....
        /*0fa8*/ 	.word	0x00009c80
        /*0fac*/ 	.word	0x00000006
        /*0fb0*/ 	.word	0x00000000
        /*0fb4*/ 	.short	0x010a
        /*0fb6*/ 	.byte	0x3f
	.zero		1


	//   ....[242]....
        /*0fb8*/ 	.word	0x00009cd0
        /*0fbc*/ 	.word	0x00000009
        /*0fc0*/ 	.word	0x00000000
        /*0fc4*/ 	.short	0x010a
        /*0fc6*/ 	.byte	0x3f
	.zero		1


	//   ....[243]....
        /*0fc8*/ 	.word	0x00009d20
        /*0fcc*/ 	.word	0x00000006
        /*0fd0*/ 	.word	0x00000000
        /*0fd4*/ 	.short	0x010a
        /*0fd6*/ 	.byte	0x3f
	.zero		1


	//   ....[244]....
        /*0fd8*/ 	.word	0x00009d70
        /*0fdc*/ 	.word	0x00000009
        /*0fe0*/ 	.word	0x00000000
        /*0fe4*/ 	.short	0x010a
        /*0fe6*/ 	.byte	0x3f
	.zero		1


	//   ....[245]....
        /*0fe8*/ 	.word	0x00009dc0
        /*0fec*/ 	.word	0x00000006
        /*0ff0*/ 	.word	0x00000000
        /*0ff4*/ 	.short	0x010a
        /*0ff6*/ 	.byte	0x3f
	.zero		1


	//----- nvinfo : EIATTR_NUM_MBARRIERS
	.align		4
.L_28:
        /*0ff8*/ 	.byte	0x03, 0x38
        /*0ffa*/ 	.short	0x0076


	//----- nvinfo : EIATTR_EXIT_INSTR_OFFSETS
	.align		4
        /*0ffc*/ 	.byte	0x04, 0x1c
        /*0ffe*/ 	.short	(.L_30 - .L_29)


	//   ....[0]....
.L_29:
        /*1000*/ 	.word	0x000019d0


	//   ....[1]....
        /*1004*/ 	.word	0x00001a30


	//   ....[2]....
        /*1008*/ 	.word	0x00005cd0


	//   ....[3]....
        /*100c*/ 	.word	0x00005d00


	//   ....[4]....
        /*1010*/ 	.word	0x000089f0


	//----- nvinfo : EIATTR_MAX_THREADS
	.align		4
.L_30:
        /*1014*/ 	.byte	0x04, 0x05
        /*1016*/ 	.short	(.L_32 - .L_31)
.L_31:
        /*1018*/ 	.word	0x00000180
        /*101c*/ 	.word	0x00000001
        /*1020*/ 	.word	0x00000001


	//----- nvinfo : EIATTR_CRS_STACK_SIZE
	.align		4
.L_32:
        /*1024*/ 	.byte	0x04, 0x1e
        /*1026*/ 	.short	(.L_34 - .L_33)
.L_33:
        /*1028*/ 	.word	0x00000000


	//----- nvinfo : EIATTR_CBANK_PARAM_SIZE
	.align		4
.L_34:
        /*102c*/ 	.byte	0x03, 0x19
        /*102e*/ 	.short	0x0470


	//----- nvinfo : EIATTR_PARAM_CBANK
	.align		4
        /*1030*/ 	.byte	0x04, 0x0a
        /*1032*/ 	.short	(.L_36 - .L_35)
	.align		4
.L_35:
        /*1034*/ 	.word	index@(.nv.constant0._ZN7cutlass13device_kernelINS_4gemm6kernel13GemmUniversalIN4cute5tupleIJiiiiEEENS1_10collective13CollectiveMmaINS1_37MainloopSm90TmaGmmaWarpSpecializedFP8ILi56ENS5_IJNS4_1CILi1EEENSA_ILi2EEESB_EEENS1_32KernelTmaWarpSpecializedPingpongEEENS5_IJNSA_ILi64EEESG_NSA_ILi32EEEEEENS_12float_e5m2_tENS5_IJlSB_lEEESJ_SK_NS4_8TiledMMAINS4_8MMA_AtomIJNS4_4SM904GMMA30MMA_64x64x32_F32E5M2E5M2_SS_TNILNSO_7ScaleInE1ELSQ_1EEEEEENS4_6LayoutINS5_IJSB_SB_SB_EEENS5_IJNSA_ILi0EEESV_SV_EEEEENS5_IJNS4_10UnderscoreESY_SY_EEEEENS4_23SM90_TMA_LOAD_MULTICASTENS4_14ComposedLayoutINS4_7SwizzleILi1ELi4ELi3EEENS4_18smem_ptr_flag_bitsILi8EEENST_INS5_IJNSA_ILi8EEESH_EEENS5_IJSH_SB_EEEEEEEvNS4_8identityENS4_13SM90_TMA_LOADES1B_vS1C_EENS_8epilogue10collective6detail29Sm90TmaWarpSpecializedAdapterINS1G_15DefaultEpilogueISJ_SK_SK_NS1F_6thread17LinearCombinationISJ_Li1EffLNS1K_9ScaleType4KindE0ELNS_15FloatRoundStyleE2ESJ_EENS1_15EpilogueDefaultEEEEEvvEEEEvNT_6ParamsE)
        /*1038*/ 	.short	0x0210
        /*103a*/ 	.short	0x0470


	//----- nvinfo : EIATTR_SW_WAR
	.align		4
.L_36:
        /*103c*/ 	.byte	0x04, 0x36
        /*103e*/ 	.short	(.L_38 - .L_37)
.L_37:
        /*1040*/ 	.word	0x00000008
.L_38:


//--------------------- .nv.callgraph             --------------------------
	.section	.nv.callgraph,"",@"SHT_CUDA_CALLGRAPH"
	.align	4
	.sectionentsize	8
	.align		4
        /*0000*/ 	.word	0x00000000
	.align		4
        /*0004*/ 	.word	0xffffffff
	.align		4
        /*0008*/ 	.word	0x00000000
	.align		4
        /*000c*/ 	.word	0xfffffffe
	.align		4
        /*0010*/ 	.word	0x00000000
	.align		4
        /*0014*/ 	.word	0xfffffffd
	.align		4
        /*0018*/ 	.word	0x00000000
	.align		4
        /*001c*/ 	.word	0xfffffffc


//--------------------- .nv.constant4             --------------------------
	.section	.nv.constant4,"a",@progbits
	.align	8
	.align		8
.nv.constant4:
        /*0000*/ 	.dword	_ZN40_INTERNAL_63ae0de1_4_k_cu_1fce7eac_246024cuda3std3__45__cpo5beginE
	.align		8
        /*0008*/ 	.dword	_ZN40_INTERNAL_63ae0de1_4_k_cu_1fce7eac_246024cuda3std3__45__cpo3endE
	.align		8
        /*0010*/ 	.dword	_ZN40_INTERNAL_63ae0de1_4_k_cu_1fce7eac_246024cuda3std3__45__cpo6cbeginE
	.align		8
        /*0018*/ 	.dword	_ZN40_INTERNAL_63ae0de1_4_k_cu_1fce7eac_246024cuda3std3__45__cpo4cendE
	.align		8
        /*0020*/ 	.dword	_ZN40_INTERNAL_63ae0de1_4_k_cu_1fce7eac_246024cuda3std3__442_GLOBAL__N__63ae0de1_4_k_cu_1fce7eac_246026ignoreE
	.align		8
        /*0028*/ 	.dword	_ZN40_INTERNAL_63ae0de1_4_k_cu_1fce7eac_246024cuda3std3__419piecewise_constructE
	.align		8
        /*0030*/ 	.dword	_ZN40_INTERNAL_63ae0de1_4_k_cu_1fce7eac_246024cuda3std3__48in_placeE
	.align		8
        /*0038*/ 	.dword	_ZN40_INTERNAL_63ae0de1_4_k_cu_1fce7eac_246024cuda3std6ranges3__45__cpo4swapE
	.align		8
        /*0040*/ 	.dword	_ZN40_INTERNAL_63ae0de1_4_k_cu_1fce7eac_246024cuda3std6ranges3__45__cpo9iter_moveE
	.align		8
        /*0048*/ 	.dword	_ZN40_INTERNAL_63ae0de1_4_k_cu_1fce7eac_246024cute7productE
	.align		8
        /*0050*/ 	.dword	_ZN40_INTERNAL_63ae0de1_4_k_cu_1fce7eac_246024cute1_E


//--------------------- .text._ZN7cutlass13device_kernelINS_4gemm6kernel13GemmUniversalIN4cute5tupleIJiiiiEEENS1_10collective13CollectiveMmaINS1_37MainloopSm90TmaGmmaWarpSpecializedFP8ILi56ENS5_IJNS4_1CILi1EEENSA_ILi2EEESB_EEENS1_32KernelTmaWarpSpecializedPingpongEEENS5_IJNSA_ILi64EEESG_NSA_ILi32EEEEEENS_12float_e5m2_tENS5_IJlSB_lEEESJ_SK_NS4_8TiledMMAINS4_8MMA_AtomIJNS4_4SM904GMMA30MMA_64x64x32_F32E5M2E5M2_SS_TNILNSO_7ScaleInE1ELSQ_1EEEEEENS4_6LayoutINS5_IJSB_SB_SB_EEENS5_IJNSA_ILi0EEESV_SV_EEEEENS5_IJNS4_10UnderscoreESY_SY_EEEEENS4_23SM90_TMA_LOAD_MULTICASTENS4_14ComposedLayoutINS4_7SwizzleILi1ELi4ELi3EEENS4_18smem_ptr_flag_bitsILi8EEENST_INS5_IJNSA_ILi8EEESH_EEENS5_IJSH_SB_EEEEEEEvNS4_8identityENS4_13SM90_TMA_LOADES1B_vS1C_EENS_8epilogue10collective6detail29Sm90TmaWarpSpecializedAdapterINS1G_15DefaultEpilogueISJ_SK_SK_NS1F_6thread17LinearCombinationISJ_Li1EffLNS1K_9ScaleType4KindE0ELNS_15FloatRoundStyleE2ESJ_EENS1_15EpilogueDefaultEEEEEvvEEEEvNT_6ParamsE --------------------------
	.section	.text._ZN7cutlass13device_kernelINS_4gemm6kernel13GemmUniversalIN4cute5tupleIJiiiiEEENS1_10collective13CollectiveMmaINS1_37MainloopSm90TmaGmmaWarpSpecializedFP8ILi56ENS5_IJNS4_1CILi1EEENSA_ILi2EEESB_EEENS1_32KernelTmaWarpSpecializedPingpongEEENS5_IJNSA_ILi64EEESG_NSA_ILi32EEEEEENS_12float_e5m2_tENS5_IJlSB_lEEESJ_SK_NS4_8TiledMMAINS4_8MMA_AtomIJNS4_4SM904GMMA30MMA_64x64x32_F32E5M2E5M2_SS_TNILNSO_7ScaleInE1ELSQ_1EEEEEENS4_6LayoutINS5_IJSB_SB_SB_EEENS5_IJNSA_ILi0EEESV_SV_EEEEENS5_IJNS4_10UnderscoreESY_SY_EEEEENS4_23SM90_TMA_LOAD_MULTICASTENS4_14ComposedLayoutINS4_7SwizzleILi1ELi4ELi3EEENS4_18smem_ptr_flag_bitsILi8EEENST_INS5_IJNSA_ILi8EEESH_EEENS5_IJSH_SB_EEEEEEEvNS4_8identityENS4_13SM90_TMA_LOADES1B_vS1C_EENS_8epilogue10collective6detail29Sm90TmaWarpSpecializedAdapterINS1G_15DefaultEpilogueISJ_SK_SK_NS1F_6thread17LinearCombinationISJ_Li1EffLNS1K_9ScaleType4KindE0ELNS_15FloatRoundStyleE2ESJ_EENS1_15EpilogueDefaultEEEEEvvEEEEvNT_6ParamsE,"ax",@progbits
	.align	128
.text._ZN7cutlass13device_kernelINS_4gemm6kernel13GemmUniversalIN4cute5tupleIJiiiiEEENS1_10collective13CollectiveMmaINS1_37MainloopSm90TmaGmmaWarpSpecializedFP8ILi56ENS5_IJNS4_1CILi1EEENSA_ILi2EEESB_EEENS1_32KernelTmaWarpSpecializedPingpongEEENS5_IJNSA_ILi64EEESG_NSA_ILi32EEEEEENS_12float_e5m2_tENS5_IJlSB_lEEESJ_SK_NS4_8TiledMMAINS4_8MMA_AtomIJNS4_4SM904GMMA30MMA_64x64x32_F32E5M2E5M2_SS_TNILNSO_7ScaleInE1ELSQ_1EEEEEENS4_6LayoutINS5_IJSB_SB_SB_EEENS5_IJNSA_ILi0EEESV_SV_EEEEENS5_IJNS4_10UnderscoreESY_SY_EEEEENS4_23SM90_TMA_LOAD_MULTICASTENS4_14ComposedLayoutINS4_7SwizzleILi1ELi4ELi3EEENS4_18smem_ptr_flag_bitsILi8EEENST_INS5_IJNSA_ILi8EEESH_EEENS5_IJSH_SB_EEEEEEEvNS4_8identityENS4_13SM90_TMA_LOADES1B_vS1C_EENS_8epilogue10collective6detail29Sm90TmaWarpSpecializedAdapterINS1G_15DefaultEpilogueISJ_SK_SK_NS1F_6thread17LinearCombinationISJ_Li1EffLNS1K_9ScaleType4KindE0ELNS_15FloatRoundStyleE2ESJ_EENS1_15EpilogueDefaultEEEEEvvEEEEvNT_6ParamsE:
        .type           _ZN7cutlass13device_kernelINS_4gemm6kernel13GemmUniversalIN4cute5tupleIJiiiiEEENS1_10collective13CollectiveMmaINS1_37MainloopSm90TmaGmmaWarpSpecializedFP8ILi56ENS5_IJNS4_1CILi1EEENSA_ILi2EEESB_EEENS1_32KernelTmaWarpSpecializedPingpongEEENS5_IJNSA_ILi64EEESG_NSA_ILi32EEEEEENS_12float_e5m2_tENS5_IJlSB_lEEESJ_SK_NS4_8TiledMMAINS4_8MMA_AtomIJNS4_4SM904GMMA30MMA_64x64x32_F32E5M2E5M2_SS_TNILNSO_7ScaleInE1ELSQ_1EEEEEENS4_6LayoutINS5_IJSB_SB_SB_EEENS5_IJNSA_ILi0EEESV_SV_EEEEENS5_IJNS4_10UnderscoreESY_SY_EEEEENS4_23SM90_TMA_LOAD_MULTICASTENS4_14ComposedLayoutINS4_7SwizzleILi1ELi4ELi3EEENS4_18smem_ptr_flag_bitsILi8EEENST_INS5_IJNSA_ILi8EEESH_EEENS5_IJSH_SB_EEEEEEEvNS4_8identityENS4_13SM90_TMA_LOADES1B_vS1C_EENS_8epilogue10collective6detail29Sm90TmaWarpSpecializedAdapterINS1G_15DefaultEpilogueISJ_SK_SK_NS1F_6thread17LinearCombinationISJ_Li1EffLNS1K_9ScaleType4KindE0ELNS_15FloatRoundStyleE2ESJ_EENS1_15EpilogueDefaultEEEEEvvEEEEvNT_6ParamsE,@function
        .size           _ZN7cutlass13device_kernelINS_4gemm6kernel13GemmUniversalIN4cute5tupleIJiiiiEEENS1_10collective13CollectiveMmaINS1_37MainloopSm90TmaGmmaWarpSpecializedFP8ILi56ENS5_IJNS4_1CILi1EEENSA_ILi2EEESB_EEENS1_32KernelTmaWarpSpecializedPingpongEEENS5_IJNSA_ILi64EEESG_NSA_ILi32EEEEEENS_12float_e5m2_tENS5_IJlSB_lEEESJ_SK_NS4_8TiledMMAINS4_8MMA_AtomIJNS4_4SM904GMMA30MMA_64x64x32_F32E5M2E5M2_SS_TNILNSO_7ScaleInE1ELSQ_1EEEEEENS4_6LayoutINS5_IJSB_SB_SB_EEENS5_IJNSA_ILi0EEESV_SV_EEEEENS5_IJNS4_10UnderscoreESY_SY_EEEEENS4_23SM90_TMA_LOAD_MULTICASTENS4_14ComposedLayoutINS4_7SwizzleILi1ELi4ELi3EEENS4_18smem_ptr_flag_bitsILi8EEENST_INS5_IJNSA_ILi8EEESH_EEENS5_IJSH_SB_EEEEEEEvNS4_8identityENS4_13SM90_TMA_LOADES1B_vS1C_EENS_8epilogue10collective6detail29Sm90TmaWarpSpecializedAdapterINS1G_15DefaultEpilogueISJ_SK_SK_NS1F_6thread17LinearCombinationISJ_Li1EffLNS1K_9ScaleType4KindE0ELNS_15FloatRoundStyleE2ESJ_EENS1_15EpilogueDefaultEEEEEvvEEEEvNT_6ParamsE,(.L_x_249 - _ZN7cutlass13device_kernelINS_4gemm6kernel13GemmUniversalIN4cute5tupleIJiiiiEEENS1_10collective13CollectiveMmaINS1_37MainloopSm90TmaGmmaWarpSpecializedFP8ILi56ENS5_IJNS4_1CILi1EEENSA_ILi2EEESB_EEENS1_32KernelTmaWarpSpecializedPingpongEEENS5_IJNSA_ILi64EEESG_NSA_ILi32EEEEEENS_12float_e5m2_tENS5_IJlSB_lEEESJ_SK_NS4_8TiledMMAINS4_8MMA_AtomIJNS4_4SM904GMMA30MMA_64x64x32_F32E5M2E5M2_SS_TNILNSO_7ScaleInE1ELSQ_1EEEEEENS4_6LayoutINS5_IJSB_SB_SB_EEENS5_IJNSA_ILi0EEESV_SV_EEEEENS5_IJNS4_10UnderscoreESY_SY_EEEEENS4_23SM90_TMA_LOAD_MULTICASTENS4_14ComposedLayoutINS4_7SwizzleILi1ELi4ELi3EEENS4_18smem_ptr_flag_bitsILi8EEENST_INS5_IJNSA_ILi8EEESH_EEENS5_IJSH_SB_EEEEEEEvNS4_8identityENS4_13SM90_TMA_LOADES1B_vS1C_EENS_8epilogue10collective6detail29Sm90TmaWarpSpecializedAdapterINS1G_15DefaultEpilogueISJ_SK_SK_NS1F_6thread17LinearCombinationISJ_Li1EffLNS1K_9ScaleType4KindE0ELNS_15FloatRoundStyleE2ESJ_EENS1_15EpilogueDefaultEEEEEvvEEEEvNT_6ParamsE)
        .other          _ZN7cutlass13device_kernelINS_4gemm6kernel13GemmUniversalIN4cute5tupleIJiiiiEEENS1_10collective13CollectiveMmaINS1_37MainloopSm90TmaGmmaWarpSpecializedFP8ILi56ENS5_IJNS4_1CILi1EEENSA_ILi2EEESB_EEENS1_32KernelTmaWarpSpecializedPingpongEEENS5_IJNSA_ILi64EEESG_NSA_ILi32EEEEEENS_12float_e5m2_tENS5_IJlSB_lEEESJ_SK_NS4_8TiledMMAINS4_8MMA_AtomIJNS4_4SM904GMMA30MMA_64x64x32_F32E5M2E5M2_SS_TNILNSO_7ScaleInE1ELSQ_1EEEEEENS4_6LayoutINS5_IJSB_SB_SB_EEENS5_IJNSA_ILi0EEESV_SV_EEEEENS5_IJNS4_10UnderscoreESY_SY_EEEEENS4_23SM90_TMA_LOAD_MULTICASTENS4_14ComposedLayoutINS4_7SwizzleILi1ELi4ELi3EEENS4_18smem_ptr_flag_bitsILi8EEENST_INS5_IJNSA_ILi8EEESH_EEENS5_IJSH_SB_EEEEEEEvNS4_8identityENS4_13SM90_TMA_LOADES1B_vS1C_EENS_8epilogue10collective6detail29Sm90TmaWarpSpecializedAdapterINS1G_15DefaultEpilogueISJ_SK_SK_NS1F_6thread17LinearCombinationISJ_Li1EffLNS1K_9ScaleType4KindE0ELNS_15FloatRoundStyleE2ESJ_EENS1_15EpilogueDefaultEEEEEvvEEEEvNT_6ParamsE,@"STO_CUDA_ENTRY STV_DEFAULT"
_ZN7cutlass13device_kernelINS_4gemm6kernel13GemmUniversalIN4cute5tupleIJiiiiEEENS1_10collective13CollectiveMmaINS1_37MainloopSm90TmaGmmaWarpSpecializedFP8ILi56ENS5_IJNS4_1CILi1EEENSA_ILi2EEESB_EEENS1_32KernelTmaWarpSpecializedPingpongEEENS5_IJNSA_ILi64EEESG_NSA_ILi32EEEEEENS_12float_e5m2_tENS5_IJlSB_lEEESJ_SK_NS4_8TiledMMAINS4_8MMA_AtomIJNS4_4SM904GMMA30MMA_64x64x32_F32E5M2E5M2_SS_TNILNSO_7ScaleInE1ELSQ_1EEEEEENS4_6LayoutINS5_IJSB_SB_SB_EEENS5_IJNSA_ILi0EEESV_SV_EEEEENS5_IJNS4_10UnderscoreESY_SY_EEEEENS4_23SM90_TMA_LOAD_MULTICASTENS4_14ComposedLayoutINS4_7SwizzleILi1ELi4ELi3EEENS4_18smem_ptr_flag_bitsILi8EEENST_INS5_IJNSA_ILi8EEESH_EEENS5_IJSH_SB_EEEEEEEvNS4_8identityENS4_13SM90_TMA_LOADES1B_vS1C_EENS_8epilogue10collective6detail29Sm90TmaWarpSpecializedAdapterINS1G_15DefaultEpilogueISJ_SK_SK_NS1F_6thread17LinearCombinationISJ_Li1EffLNS1K_9ScaleType4KindE0ELNS_15FloatRoundStyleE2ESJ_EENS1_15EpilogueDefaultEEEEEvvEEEEvNT_6ParamsE:
[----:B------:R-:W-:Y:S01]  /*0000*/  LDC R1, c[0x0][0x28] ;  /* 0x00000a00ff017b82 */ /* 0x000fe20000000800 */
[----:B------:R-:W0:Y:S01]  /*0010*/  S2R R11, SR_TID.X ;  /* 0x00000000000b7919 */ /* 0x000e220000002100 */
[----:B------:R-:W-:Y:S01]  /*0020*/  ELECT P0, URZ, PT ;  /* 0x00000000003f782f */ /* 0x000fe20003800000 */
[----:B------:R-:W-:Y:S01]  /*0030*/  BSSY B0, `(.L_x_0) ;  /* 0x000000f000007945 */ /* 0x000fe20003800000 */
[--C-:B0-----:R-:W-:Y:S02]  /*0040*/  SHF.R.U32.HI R0, RZ, 0x5, R11.reuse ;  /* 0x00000005ff007819 */ /* 0x101fe4000001160b */
[----:B------:R-:W-:-:S03]  /*0050*/  SHF.R.U32.HI R5, RZ, 0x7, R11 ;  /* 0x00000007ff057819 */ /* 0x000fc6000001160b */
[----:B------:R-:W0:Y:S04]  /*0060*/  SHFL.IDX PT, R2, R0, RZ, 0x1f ;  /* 0x00001fff00027589 */ /* 0x000e2800000e0000 */
[----:B------:R1:W2:Y:S01]  /*0070*/  SHFL.IDX PT, R6, R5, RZ, 0x1f ;  /* 0x00001fff05067589 */ /* 0x0002a200000e0000 */
[----:B0-----:R-:W-:-:S13]  /*0080*/  ISETP.NE.OR P0, PT, R2, RZ, !P0 ;  /* 0x000000ff0200720c */ /* 0x001fda0004705670 */
[----:B-12---:R-:W-:Y:S05]  /*0090*/  @P0 BRA `(.L_x_1) ;  /* 0x0000000000200947 */ /* 0x006fea0003800000 */
[----:B------:R-:W-:Y:S02]  /*00a0*/  ULDC.64 UR4, c[0x0][0x198] ;  /* 0x0000660000047ab9 */ /* 0x000fe40000000a00 */
[----:B------:R-:W-:Y:S02]  /*00b0*/  UIADD3 UR6, UP0, UR4, 0xf0, URZ ;  /* 0x000000f004067890 */ /* 0x000fe4000ff1e03f */
[----:B------:R-:W-:Y:S02]  /*00c0*/  UIADD3 UR4, UP1, UR4, 0x1f0, URZ ;  /* 0x000001f004047890 */ /* 0x000fe4000ff3e03f */
[----:B------:R-:W-:Y:S02]  /*00d0*/  UIADD3.X UR7, URZ, UR5, URZ, UP0, !UPT ;  /* 0x000000053f077290 */ /* 0x000fe400087fe43f */
[----:B------:R-:W-:-:S07]  /*00e0*/  UIADD3.X UR5, URZ, UR5, URZ, UP1, !UPT ;  /* 0x000000053f057290 */ /* 0x000fce0008ffe43f */
[----:B------:R0:W-:Y:S02]  /*00f0*/  UTMACCTL.PF [UR6] ;  /* 0x00000000060079b9 */ /* 0x0001e40008040000 */
[----:B------:R0:W-:Y:S02]  /*0100*/  UTMACCTL.PF [UR4] ;  /* 0x00000000040079b9 */ /* 0x0001e40008040000 */
[----:B0-----:R-:W-:Y:S01]  /*0110*/  NOP ;  /* 0x0000000000007918 */ /* 0x001fe20000000000 */
.L_x_1:
[----:B------:R-:W-:Y:S05]  /*0120*/  BSYNC B0 ;  /* 0x0000000000007941 */ /* 0x000fea0003800000 */
.L_x_0:
[----:B------:R-:W0:Y:S01]  /*0130*/  SHFL.IDX PT, R7, R0, RZ, 0x1f ;  /* 0x00001fff00077589 */ /* 0x000e2200000e0000 */
[----:B------:R-:W-:Y:S02]  /*0140*/  SHF.R.S32.HI R4, RZ, 0x1f, R11 ;  /* 0x0000001fff047819 */ /* 0x000fe4000001140b */
[----:B0-----:R-:W-:-:S13]  /*0150*/  ISETP.NE.AND P0, PT, R7, RZ, PT ;  /* 0x000000ff0700720c */ /* 0x001fda0003f05270 */
[----:B------:R-:W-:Y:S05]  /*0160*/  @P0 BRA `(.L_x_2) ;  /* 0x0000000800040947 */ /* 0x000fea0003800000 */
[----:B------:R-:W-:Y:S01]  /*0170*/  ELECT P0, URZ, PT ;  /* 0x00000000003f782f */ /* 0x000fe20003800000 */
[----:B------:R-:W-:-:S12]  /*0180*/  BSSY B0, `(.L_x_2) ;  /* 0x000007f000007945 */ /* 0x000fd80003800000 */
[----:B------:R-:W-:Y:S05]  /*0190*/  @!P0 BRA `(.L_x_3) ;  /* 0x0000000400f48947 */ /* 0x000fea0003800000 */
[----:B------:R-:W0:Y:S01]  /*01a0*/  S2UR UR8, SR_CgaCtaId ;  /* 0x00000000000879c3 */ /* 0x000e220000008800 */
[----:B------:R-:W-:Y:S01]  /*01b0*/  UMOV UR4, 0x400 ;  /* 0x0000040000047882 */ /* 0x000fe20000000000 */
[----:B------:R-:W-:Y:S01]  /*01c0*/  UMOV UR5, 0x1 ;  /* 0x0000000100057882 */ /* 0x000fe20000000000 */
[----:B------:R-:W-:Y:S02]  /*01d0*/  UMOV UR6, 0x2 ;  /* 0x0000000200067882 */ /* 0x000fe40000000000 */
[----:B------:R-:W-:-:S04]  /*01e0*/  UIADD3 UR6, -UR6, 0x100000, URZ ;  /* 0x0010000006067890 */ /* 0x000fc8000fffe13f */
[----:B------:R-:W-:Y:S02]  /*01f0*/  USHF.L.U32 UR7, UR6, 0xb, URZ ;  /* 0x0000000b06077899 */ /* 0x000fe4000800063f */
[----:B------:R-:W-:Y:S02]  /*0200*/  USHF.L.U32 UR6, UR6, 0x1, URZ ;  /* 0x0000000106067899 */ /* 0x000fe4000800063f */
[----:B0-----:R-:W-:Y:S02]  /*0210*/  ULEA UR8, UR8, UR4, 0x18 ;  /* 0x0000000408087291 */ /* 0x001fe4000f8ec03f */
[----:B------:R-:W-:-:S04]  /*0220*/  UIADD3 UR4, -UR5, 0x100000, URZ ;  /* 0x0010000005047890 */ /* 0x000fc8000fffe13f */
[----:B------:R-:W-:Y:S02]  /*0230*/  USHF.L.U32 UR5, UR4, 0xb, URZ ;  /* 0x0000000b04057899 */ /* 0x000fe4000800063f */
[----:B------:R-:W-:Y:S01]  /*0240*/  USHF.L.U32 UR4, UR4, 0x1, URZ ;  /* 0x0000000104047899 */ /* 0x000fe2000800063f */
[----:B------:R-:W0:Y:S11]  /*0250*/  FENCE.VIEW.ASYNC.S ;  /* 0x00000000000073c6 */ /* 0x000e360000000000 */
[----:B0-----:R0:W1:Y:S01]  /*0260*/  SYNCS.EXCH.64 URZ, [UR8], UR4 ;  /* 0x00000004083f75b2 */ /* 0x0010620008000100 */
[----:B------:R0:W2:Y:S01]  /*0270*/  SYNCS.EXCH.64 URZ, [UR8+0x1c0], UR6 ;  /* 0x0001c006083f75b2 */ /* 0x0000a20008000100 */
[----:B------:R0:W3:Y:S01]  /*0280*/  SYNCS.EXCH.64 URZ, [UR8+0x8], UR4 ;  /* 0x00000804083f75b2 */ /* 0x0000e20008000100 */
[----:B------:R0:W4:Y:S01]  /*0290*/  SYNCS.EXCH.64 URZ, [UR8+0x1c8], UR6 ;  /* 0x0001c806083f75b2 */ /* 0x0001220008000100 */
[----:B------:R0:W0:Y:S01]  /*02a0*/  SYNCS.EXCH.64 URZ, [UR8+0x10], UR4 ;  /* 0x00001004083f75b2 */ /* 0x0000220008000100 */
        /* <DEDUP_REMOVED lines=107> */
[----:B-1234-:R-:W-:Y:S01]  /*0960*/  NOP ;  /* 0x0000000000007918 */ /* 0x01efe20000000000 */
.L_x_3:
[----:B0-----:R-:W-:Y:S05]  /*0970*/  BSYNC B0 ;  /* 0x0000000000007941 */ /* 0x001fea0003800000 */
.L_x_2:
[----:B------:R-:W0:Y:S01]  /*0980*/  SHFL.IDX PT, R9, R0, RZ, 0x1f ;  /* 0x00001fff00097589 */ /* 0x000e2200000e0000 */
[----:B------:R-:W-:Y:S01]  /*0990*/  LEA.HI R4, R4, R11, RZ, 0x7 ;  /* 0x0000000b04047211 */ /* 0x000fe200078f38ff */
[----:B------:R-:W1:Y:S01]  /*09a0*/  S2UR UR12, SR_CTAID.X ;  /* 0x00000000000c79c3 */ /* 0x000e620000002500 */
[----:B------:R-:W-:Y:S01]  /*09b0*/  ELECT P0, URZ, PT ;  /* 0x00000000003f782f */ /* 0x000fe20003800000 */
[----:B------:R2:W3:Y:S01]  /*09c0*/  SHFL.IDX PT, R8, R0, RZ, 0x1f ;  /* 0x00001fff00087589 */ /* 0x0004e200000e0000 */
[----:B------:R-:W-:Y:S02]  /*09d0*/  LOP3.LUT R4, R4, 0xffffff80, RZ, 0xc0, !PT ;  /* 0xffffff8004047812 */ /* 0x000fe400078ec0ff */
[----:B------:R-:W-:Y:S01]  /*09e0*/  ELECT P1, URZ, PT ;  /* 0x00000000003f782f */ /* 0x000fe20003820000 */
[----:B------:R-:W-:Y:S01]  /*09f0*/  NOP ;  /* 0x0000000000007918 */ /* 0x000fe20000000000 */
[----:B------:R-:W4:Y:S01]  /*0a00*/  S2R R14, SR_CTAID.Y ;  /* 0x00000000000e7919 */ /* 0x000f220000002600 */
[----:B------:R-:W-:Y:S01]  /*0a10*/  ULDC UR4, c[0x0][0x150] ;  /* 0x0000540000047ab9 */ /* 0x000fe20000000800 */
[----:B------:R-:W-:Y:S01]  /*0a20*/  IMAD.IADD R10, R11, 0x1, -R4 ;  /* 0x000000010b0a7824 */ /* 0x000fe200078e0a04 */
[----:B------:R-:W5:Y:S01]  /*0a30*/  LDC R12, c[0x0][0x140] ;  /* 0x00005000ff0c7b82 */ /* 0x000f620000000800 */
[----:B------:R4:W4:Y:S01]  /*0a40*/  SHFL.IDX PT, R13, R5, RZ, 0x1f ;  /* 0x00001fff050d7589 */ /* 0x00092200000e0000 */
[----:B--2---:R-:W-:Y:S01]  /*0a50*/  SHF.R.S32.HI R0, RZ, 0x1f, R7 ;  /* 0x0000001fff007819 */ /* 0x004fe20000011407 */
[----:B------:R-:W-:Y:S01]  /*0a60*/  UMOV UR11, 0x80 ;  /* 0x00000080000b7882 */ /* 0x000fe20000000000 */
[----:B------:R-:W-:Y:S01]  /*0a70*/  SHF.R.S32.HI R23, RZ, 0x1f, R10 ;  /* 0x0000001fff177819 */ /* 0x000fe2000001140a */
[----:B------:R-:W-:Y:S01]  /*0a80*/  NOP ;  /* 0x0000000000007918 */ /* 0x000fe20000000000 */
[----:B------:R-:W-:Y:S01]  /*0a90*/  LEA.HI R0, R0, R7, RZ, 0x2 ;  /* 0x0000000700007211 */ /* 0x000fe200078f10ff */
[----:B------:R-:W-:Y:S01]  /*0aa0*/  VIADD R40, R6, 0xffffffff ;  /* 0xffffffff06287836 */ /* 0x000fe20000000000 */
[----:B------:R-:W-:Y:S01]  /*0ab0*/  LEA.HI R3, R23, R10, RZ, 0x3 ;  /* 0x0000000a17037211 */ /* 0x000fe200078f18ff */
[----:B------:R-:W2:Y:S01]  /*0ac0*/  LDC R25, c[0x0][0x148] ;  /* 0x00005200ff197b82 */ /* 0x000ea20000000800 */
[----:B------:R-:W-:-:S02]  /*0ad0*/  LOP3.LUT R0, R0, 0x3ffffffc, RZ, 0xc0, !PT ;  /* 0x3ffffffc00007812 */ /* 0x000fc400078ec0ff */
[--C-:B------:R-:W-:Y:S02]  /*0ae0*/  SHF.R.S32.HI R4, RZ, 0x3, R3.reuse ;  /* 0x00000003ff047819 */ /* 0x100fe40000011403 */
[----:B0-----:R-:W-:Y:S01]  /*0af0*/  ISETP.NE.OR P0, PT, R9, RZ, !P0 ;  /* 0x000000ff0900720c */ /* 0x001fe20004705670 */
[----:B------:R-:W-:Y:S01]  /*0b00*/  IMAD.IADD R0, R7, 0x1, -R0 ;  /* 0x0000000107007824 */ /* 0x000fe200078e0a00 */
[----:B------:R-:W-:Y:S02]  /*0b10*/  SHF.R.S32.HI R3, RZ, 0x1f, R3 ;  /* 0x0000001fff037819 */ /* 0x000fe40000011403 */
[----:B---3--:R-:W-:Y:S02]  /*0b20*/  ISETP.NE.OR P1, PT, R8, RZ, !P1 ;  /* 0x000000ff0800720c */ /* 0x008fe40004f25670 */
[----:B------:R-:W-:Y:S01]  /*0b30*/  LEA.HI R3, R3, R4, RZ, 0x2 ;  /* 0x0000000403037211 */ /* 0x000fe200078f10ff */
[----:B------:R-:W0:Y:S01]  /*0b40*/  LDC R8, c[0x0][0x144] ;  /* 0x00005100ff087b82 */ /* 0x000e220000000800 */
[----:B------:R-:W-:-:S02]  /*0b50*/  ISETP.GE.U32.AND P5, PT, R40, 0x2, PT ;  /* 0x000000022800780c */ /* 0x000fc40003fa6070 */
[----:B------:R-:W-:Y:S02]  /*0b60*/  LOP3.LUT R9, R3, 0xfffffffc, RZ, 0xc0, !PT ;  /* 0xfffffffc03097812 */ /* 0x000fe400078ec0ff */
[----:B------:R-:W-:Y:S01]  /*0b70*/  SHF.R.S32.HI R3, RZ, 0x1f, R2 ;  /* 0x0000001fff037819 */ /* 0x000fe20000011402 */
[----:B------:R-:W-:Y:S01]  /*0b80*/  VOTEU.ALL UP0, P0 ;  /* 0x00000000003f7886 */ /* 0x000fe20000000000 */
[----:B-----5:R-:W-:Y:S01]  /*0b90*/  ISETP.EQ.U32.AND P3, PT, R12, 0x1, PT ;  /* 0x000000010c00780c */ /* 0x020fe20003f62070 */
[----:B------:R-:W-:Y:S01]  /*0ba0*/  IMAD.IADD R9, R4, 0x1, -R9 ;  /* 0x0000000104097824 */ /* 0x000fe200078e0a09 */
[----:B-1----:R-:W-:Y:S01]  /*0bb0*/  I2FP.F32.U32 R4, UR12 ;  /* 0x0000000c00047c45 */ /* 0x002fe20008201000 */
[----:B------:R-:W-:Y:S01]  /*0bc0*/  VOTEU.ALL UP1, P1 ;  /* 0x00000000003f7886 */ /* 0x000fe20000820000 */
[----:B------:R-:W1:Y:S01]  /*0bd0*/  @!UP0 S2UR UR7, SR_CgaCtaId ;  /* 0x00000000000789c3 */ /* 0x000e620000008800 */
[----:B----4-:R-:W-:Y:S01]  /*0be0*/  I2FP.F32.U32 R5, R14 ;  /* 0x0000000e00057245 */ /* 0x010fe20000201000 */
[----:B------:R-:W-:-:S02]  /*0bf0*/  IMAD R0, R0, 0x4, R9 ;  /* 0x0000000400007824 */ /* 0x000fc400078e0209 */
[----:B------:R-:W-:Y:S01]  /*0c00*/  FMUL R4, R4, UR4 ;  /* 0x0000000404047c20 */ /* 0x000fe20008400000 */
[----:B------:R-:W-:Y:S01]  /*0c10*/  ULDC UR4, c[0x0][0x154] ;  /* 0x0000550000047ab9 */ /* 0x000fe20000000800 */
[----:B------:R-:W-:Y:S01]  /*0c20*/  LEA.HI R3, R3, R2, RZ, 0x2 ;  /* 0x0000000203037211 */ /* 0x000fe200078f10ff */
[----:B------:R-:W-:Y:S01]  /*0c30*/  FMUL R5, R5, UR4 ;  /* 0x0000000405057c20 */ /* 0x000fe20008400000 */
[----:B------:R-:W-:Y:S01]  /*0c40*/  UMOV UR4, 0x20 ;  /* 0x0000002000047882 */ /* 0x000fe20000000000 */
[----:B------:R-:W3:Y:S01]  /*0c50*/  @!UP1 S2UR UR10, SR_CgaCtaId ;  /* 0x00000000000a99c3 */ /* 0x000ee20000008800 */
[----:B------:R-:W4:Y:S01]  /*0c60*/  F2I.U32.TRUNC.NTZ R4, R4 ;  /* 0x0000000400047305 */ /* 0x000f22000020f000 */
[----:B------:R-:W-:Y:S01]  /*0c70*/  LOP3.LUT R3, R3, 0xfffffffc, RZ, 0xc0, !PT ;  /* 0xfffffffc03037812 */ /* 0x000fe200078ec0ff */
[----:B------:R-:W-:Y:S01]  /*0c80*/  @!UP0 UMOV UR6, 0x400 ;  /* 0x0000040000068882 */ /* 0x000fe20000000000 */
[----:B------:R-:W-:-:S04]  /*0c90*/  @!UP0 UIADD3 UR4, -UR4, 0x100000, URZ ;  /* 0x0010000004048890 */ /* 0x000fc8000fffe13f */
[----:B------:R-:W-:Y:S02]  /*0ca0*/  @!UP0 USHF.L.U32 UR5, UR4, 0xb, URZ ;  /* 0x0000000b04058899 */ /* 0x000fe4000800063f */
[----:B------:R-:W-:Y:S01]  /*0cb0*/  @!UP0 USHF.L.U32 UR4, UR4, 0x1, URZ ;  /* 0x0000000104048899 */ /* 0x000fe2000800063f */
[----:B------:R-:W-:Y:S01]  /*0cc0*/  R2UR UR15, R13 ;  /* 0x000000000d0f72ca */ /* 0x000fe200000e0000 */
[----:B------:R-:W-:Y:S01]  /*0cd0*/  @!UP1 UMOV UR9, 0x400 ;  /* 0x0000040000099882 */ /* 0x000fe20000000000 */
[----:B------:R-:W-:Y:S01]  /*0ce0*/  IMAD.IADD R22, R2, 0x1, -R3 ;  /* 0x0000000102167824 */ /* 0x000fe200078e0a03 */
[----:B------:R-:W-:Y:S01]  /*0cf0*/  VOTEU.ALL UP2, P1 ;  /* 0x00000000003f7886 */ /* 0x000fe20000840000 */
[----:B------:R-:W5:Y:S01]  /*0d00*/  F2I.U32.TRUNC.NTZ R5, R5 ;  /* 0x0000000500057305 */ /* 0x000f62000020f000 */
[----:B------:R-:W-:Y:S01]  /*0d10*/  IMAD.SHL.U32 R3, R0, 0x4, RZ ;  /* 0x0000000400037824 */ /* 0x000fe200078e00ff */
[----:B------:R-:W-:Y:S01]  /*0d20*/  VOTEU.ALL UP3, P1 ;  /* 0x00000000003f7886 */ /* 0x000fe20000860000 */
[----:B------:R-:W-:Y:S01]  /*0d30*/  VOTEU.ALL UP4, P1 ;  /* 0x00000000003f7886 */ /* 0x000fe20000880000 */
[----:B------:R-:W-:Y:S01]  /*0d40*/  VOTEU.ALL UP5, P1 ;  /* 0x00000000003f7886 */ /* 0x000fe200008a0000 */
[----:B------:R-:W-:Y:S01]  /*0d50*/  ISETP.NE.AND P1, PT, R22, 0x3, PT ;  /* 0x000000031600780c */ /* 0x000fe20003f25270 */
[----:B-1----:R-:W-:Y:S01]  /*0d60*/  @!UP0 ULEA UR8, UR7, UR6, 0x18 ;  /* 0x0000000607088291 */ /* 0x002fe2000f8ec03f */
[----:B------:R-:W-:Y:S01]  /*0d70*/  LOP3.LUT R12, R0, 0xc, R3, 0x78, !PT ;  /* 0x0000000c000c7812 */ /* 0x000fe200078e7803 */
[----:B------:R-:W-:-:S04]  /*0d80*/  @!UP1 UIADD3 UR6, -UR11, 0x100000, URZ ;  /* 0x001000000b069890 */ /* 0x000fc8000fffe13f */
[----:B------:R-:W-:Y:S02]  /*0d90*/  @!UP1 USHF.L.U32 UR7, UR6, 0xb, URZ ;  /* 0x0000000b06079899 */ /* 0x000fe4000800063f */
[----:B------:R-:W-:Y:S01]  /*0da0*/  @!UP1 USHF.L.U32 UR6, UR6, 0x1, URZ ;  /* 0x0000000106069899 */ /* 0x000fe2000800063f */
[----:B----4-:R-:W-:Y:S01]  /*0db0*/  IMAD.MOV R7, RZ, RZ, -R4 ;  /* 0x000000ffff077224 */ /* 0x010fe200078e0a04 */
[----:B------:R-:W-:Y:S01]  /*0dc0*/  VOTEU.ALL UP0, P0 ;  /* 0x00000000003f7886 */ /* 0x000fe20000000000 */
[----:B------:R-:W-:Y:S02]  /*0dd0*/  ISETP.EQ.OR P1, PT, R22, RZ, !P1 ;  /* 0x000000ff1600720c */ /* 0x000fe40004f22670 */
[----:B0-----:R-:W-:Y:S01]  /*0de0*/  IMAD R24, R8, R7, UR12 ;  /* 0x0000000c08187e24 */ /* 0x001fe2000f8e0207 */
[----:B---3--:R-:W-:Y:S01]  /*0df0*/  @!UP1 ULEA UR9, UR10, UR9, 0x18 ;  /* 0x000000090a099291 */ /* 0x008fe2000f8ec03f */
[----:B-----5:R-:W-:Y:S01]  /*0e00*/  IMAD.MOV R26, RZ, RZ, -R5 ;  /* 0x000000ffff1a7224 */ /* 0x020fe200078e0a05 */
[----:B------:R-:W-:Y:S01]  /*0e10*/  VOTEU.ALL UP1, P0 ;  /* 0x00000000003f7886 */ /* 0x000fe20000020000 */
[----:B------:R-:W-:Y:S01]  /*0e20*/  LOP3.LUT P0, RZ, R10, 0x7, RZ, 0xc0, !PT ;  /* 0x000000070aff7812 */ /* 0x000fe2000780c0ff */
[----:B------:R-:W0:Y:S02]  /*0e30*/  FENCE.VIEW.ASYNC.S ;  /* 0x00000000000073c6 */ /* 0x000e240000000000 */
[----:B0-----:R0:W1:Y:S01]  /*0e40*/  @!UP0 SYNCS.EXCH.64 URZ, [UR8+0x3b0], UR4 ;  /* 0x0003b004083f85b2 */ /* 0x0010620008000100 */
[----:B--2---:R-:W-:Y:S01]  /*0e50*/  IMAD R3, R25, R26, R14 ;  /* 0x0000001a19037224 */ /* 0x004fe200078e020e */
[----:B------:R-:W-:-:S02]  /*0e60*/  ISETP.EQ.AND P1, PT, R6, RZ, P1 ;  /* 0x000000ff0600720c */ /* 0x000fc40000f22270 */
[----:B------:R-:W-:Y:S02]  /*0e70*/  ISETP.LT.U32.AND P0, PT, R12, 0x2, !P0 ;  /* 0x000000020c00780c */ /* 0x000fe40004701070 */
[----:B------:R-:W-:Y:S02]  /*0e80*/  ISETP.NE.AND P4, PT, R3, R12, PT ;  /* 0x0000000c0300720c */ /* 0x000fe40003f85270 */
[----:B------:R-:W-:Y:S02]  /*0e90*/  SEL R7, RZ, 0x1, !P1 ;  /* 0x00000001ff077807 */ /* 0x000fe40004800000 */
[----:B------:R-:W-:Y:S02]  /*0ea0*/  ISETP.EQ.OR P4, PT, R24, RZ, !P4 ;  /* 0x000000ff1800720c */ /* 0x000fe40006782670 */
[----:B------:R-:W-:Y:S02]  /*0eb0*/  ISETP.NE.AND P2, PT, R6, RZ, PT ;  /* 0x000000ff0600720c */ /* 0x000fe40003f45270 */
[----:B------:R-:W-:Y:S01]  /*0ec0*/  PLOP3.LUT P0, PT, P0, P4, PT, 0x80, 0x0 ;  /* 0x000000000000781c */ /* 0x000fe20000709070 */
[----:B------:R0:W2:Y:S01]  /*0ed0*/  @!UP1 SYNCS.EXCH.64 URZ, [UR8+0x3b8], UR4 ;  /* 0x0003b804083f95b2 */ /* 0x0000a20008000100 */
[----:B------:R-:W-:Y:S01]  /*0ee0*/  NOP ;  /* 0x0000000000007918 */ /* 0x000fe20000000000 */
[----:B------:R-:W-:Y:S01]  /*0ef0*/  SEL R7, R7, 0x2, P5 ;  /* 0x0000000207077807 */ /* 0x000fe20002800000 */
[----:B------:R0:W3:Y:S01]  /*0f00*/  @!UP2 SYNCS.EXCH.64 URZ, [UR9+0x390], UR6 ;  /* 0x00039006093fa5b2 */ /* 0x0000e20008000100 */
[----:B------:R0:W4:Y:S01]  /*0f10*/  @!UP3 SYNCS.EXCH.64 URZ, [UR9+0x398], UR6 ;  /* 0x00039806093fb5b2 */ /* 0x0001220008000100 */
[----:B------:R0:W0:Y:S01]  /*0f20*/  @!UP4 SYNCS.EXCH.64 URZ, [UR9+0x3a0], UR6 ;  /* 0x0003a006093fc5b2 */ /* 0x0000220008000100 */
[----:B------:R0:W0:Y:S01]  /*0f30*/  @!UP5 SYNCS.EXCH.64 URZ, [UR9+0x3a8], UR6 ;  /* 0x0003a806093fd5b2 */ /* 0x0000220008000100 */
[----:B------:R-:W-:Y:S01]  /*0f40*/  NOP ;  /* 0x0000000000007918 */ /* 0x000fe20000000000 */
[----:B------:R-:W-:Y:S05]  /*0f50*/  @!P3 BRA `(.L_x_4) ;  /* 0x000000000008b947 */ /* 0x000fea0003800000 */
[----:B01234-:R-:W-:Y:S01]  /*0f60*/  UCGABAR_ARV ;  /* 0x00000000000079c7 */ /* 0x01ffe20008000000 */
[----:B------:R-:W-:Y:S05]  /*0f70*/  BRA `(.L_x_5) ;  /* 0x0000000000047947 */ /* 0x000fea0003800000 */
.L_x_4:
[----:B01234-:R-:W-:Y:S01]  /*0f80*/  NOP ;  /* 0x0000000000007918 */ /* 0x01ffe20000000000 */
.L_x_5:
[----:B------:R-:W-:Y:S01]  /*0f90*/  ULDC.64 UR4, c[0x0][0x598] ;  /* 0x0001660000047ab9 */ /* 0x000fe20000000a00 */
[----:B------:R-:W-:Y:S01]  /*0fa0*/  ULDC.64 UR20, c[0x0][0x208] ;  /* 0x0000820000147ab9 */ /* 0x000fe20000000a00 */
[----:B------:R-:W-:-:S04]  /*0fb0*/  ISETP.NE.U32.AND P1, PT, RZ, UR4, PT ;  /* 0x00000004ff007c0c */ /* 0x000fc8000bf25070 */
[----:B------:R-:W-:-:S13]  /*0fc0*/  ISETP.NE.AND.EX P1, PT, RZ, UR5, PT, P1 ;  /* 0x00000005ff007c0c */ /* 0x000fda000bf25310 */
[----:B------:R-:W-:Y:S05]  /*0fd0*/  @!P1 BRA `(.L_x_6) ;  /* 0x00000000001c9947 */ /* 0x000fea0003800000 */
[----:B------:R-:W0:Y:S02]  /*0fe0*/  LDC.64 R2, c[0x0][0x598] ;  /* 0x00016600ff027b82 */ /* 0x000e240000000a00 */
[----:B0-----:R-:W2:Y:S02]  /*0ff0*/  LDG.E.64 R2, desc[UR20][R2.64] ;  /* 0x0000001402027981 */ /* 0x001ea4000c1e1b00 */
[----:B--2---:R-:W-:-:S04]  /*1000*/  ISETP.NE.U32.AND P1, PT, R2, RZ, PT ;  /* 0x000000ff0200720c */ /* 0x004fc80003f25070 */
[----:B------:R-:W-:-:S13]  /*1010*/  ISETP.NE.AND.EX P1, PT, R3, RZ, PT, P1 ;  /* 0x000000ff0300720c */ /* 0x000fda0003f25310 */
[----:B------:R-:W-:Y:S05]  /*1020*/  @!P1 BRA `(.L_x_6) ;  /* 0x0000000000089947 */ /* 0x000fea0003800000 */
[----:B------:R0:W5:Y:S01]  /*1030*/  LD.E R13, desc[UR20][R2.64] ;  /* 0x00000014020d7980 */ /* 0x000162000c101900 */
[----:B------:R-:W-:Y:S05]  /*1040*/  BRA `(.L_x_7) ;  /* 0x0000000000207947 */ /* 0x000fea0003800000 */
.L_x_6:
[----:B------:R-:W-:Y:S02]  /*1050*/  ULDC.64 UR4, c[0x0][0x588] ;  /* 0x0001620000047ab9 */ /* 0x000fe40000000a00 */
[----:B------:R-:W-:-:S04]  /*1060*/  ISETP.NE.U32.AND P1, PT, RZ, UR4, PT ;  /* 0x00000004ff007c0c */ /* 0x000fc8000bf25070 */
[----:B------:R-:W-:-:S13]  /*1070*/  ISETP.NE.AND.EX P1, PT, RZ, UR5, PT, P1 ;  /* 0x00000005ff007c0c */ /* 0x000fda000bf25310 */
[----:B------:R-:W-:Y:S05]  /*1080*/  @!P1 BRA `(.L_x_8) ;  /* 0x00000000000c9947 */ /* 0x000fea0003800000 */
[----:B------:R-:W0:Y:S02]  /*1090*/  LDC.64 R2, c[0x0][0x588] ;  /* 0x00016200ff027b82 */ /* 0x000e240000000a00 */
[----:B0-----:R1:W5:Y:S01]  /*10a0*/  LDG.E R13, desc[UR20][R2.64] ;  /* 0x00000014020d7981 */ /* 0x001362000c1e1900 */
[----:B------:R-:W-:Y:S05]  /*10b0*/  BRA `(.L_x_7) ;  /* 0x0000000000047947 */ /* 0x000fea0003800000 */
.L_x_8:
[----:B------:R-:W2:Y:S02]  /*10c0*/  LDC R13, c[0x0][0x580] ;  /* 0x00016000ff0d7b82 */ /* 0x000ea40000000800 */
.L_x_7:
[----:B------:R-:W-:Y:S02]  /*10d0*/  ULDC.64 UR4, c[0x0][0x5a0] ;  /* 0x0001680000047ab9 */ /* 0x000fe40000000a00 */
[----:B------:R-:W-:-:S04]  /*10e0*/  ISETP.NE.U32.AND P1, PT, RZ, UR4, PT ;  /* 0x00000004ff007c0c */ /* 0x000fc8000bf25070 */
[----:B------:R-:W-:-:S13]  /*10f0*/  ISETP.NE.AND.EX P1, PT, RZ, UR5, PT, P1 ;  /* 0x00000005ff007c0c */ /* 0x000fda000bf25310 */
[----:B------:R-:W-:Y:S05]  /*1100*/  @!P1 BRA `(.L_x_9) ;  /* 0x00000000001c9947 */ /* 0x000fea0003800000 */
[----:B01----:R-:W0:Y:S02]  /*1110*/  LDC.64 R2, c[0x0][0x5a0] ;  /* 0x00016800ff027b82 */ /* 0x003e240000000a00 */
[----:B0-----:R-:W3:Y:S02]  /*1120*/  LDG.E.64 R2, desc[UR20][R2.64] ;  /* 0x0000001402027981 */ /* 0x001ee4000c1e1b00 */
[----:B---3--:R-:W-:-:S04]  /*1130*/  ISETP.NE.U32.AND P1, PT, R2, RZ, PT ;  /* 0x000000ff0200720c */ /* 0x008fc80003f25070 */
[----:B------:R-:W-:-:S13]  /*1140*/  ISETP.NE.AND.EX P1, PT, R3, RZ, PT, P1 ;  /* 0x000000ff0300720c */ /* 0x000fda0003f25310 */
[----:B------:R-:W-:Y:S05]  /*1150*/  @!P1 BRA `(.L_x_9) ;  /* 0x0000000000089947 */ /* 0x000fea0003800000 */
[----:B------:R0:W5:Y:S01]  /*1160*/  LD.E R16, desc[UR20][R2.64] ;  /* 0x0000001402107980 */ /* 0x000162000c101900 */
[----:B------:R-:W-:Y:S05]  /*1170*/  BRA `(.L_x_10) ;  /* 0x0000000000207947 */ /* 0x000fea0003800000 */
.L_x_9:
[----:B------:R-:W-:Y:S02]  /*1180*/  ULDC.64 UR4, c[0x0][0x590] ;  /* 0x0001640000047ab9 */ /* 0x000fe40000000a00 */
[----:B------:R-:W-:-:S04]  /*1190*/  ISETP.NE.U32.AND P1, PT, RZ, UR4, PT ;  /* 0x00000004ff007c0c */ /* 0x000fc8000bf25070 */
[----:B------:R-:W-:-:S13]  /*11a0*/  ISETP.NE.AND.EX P1, PT, RZ, UR5, PT, P1 ;  /* 0x00000005ff007c0c */ /* 0x000fda000bf25310 */
[----:B------:R-:W-:Y:S05]  /*11b0*/  @!P1 BRA `(.L_x_11) ;  /* 0x00000000000c9947 */ /* 0x000fea0003800000 */
[----:B------:R-:W3:Y:S02]  /*11c0*/  LDC.64 R16, c[0x0][0x590] ;  /* 0x00016400ff107b82 */ /* 0x000ee40000000a00 */
[----:B---3--:R3:W5:Y:S01]  /*11d0*/  LDG.E R16, desc[UR20][R16.64] ;  /* 0x0000001410107981 */ /* 0x008762000c1e1900 */
[----:B------:R-:W-:Y:S05]  /*11e0*/  BRA `(.L_x_10) ;  /* 0x0000000000047947 */ /* 0x000fea0003800000 */
.L_x_11:
[----:B------:R-:W4:Y:S02]  /*11f0*/  LDC R16, c[0x0][0x584] ;  /* 0x00016100ff107b82 */ /* 0x000f240000000800 */
.L_x_10:
[----:B------:R-:W1:Y:S01]  /*1200*/  LDC R0, c[0x0][0x65c] ;  /* 0x00019700ff007b82 */ /* 0x000e620000000800 */
[----:B------:R-:W-:Y:S01]  /*1210*/  ULDC UR8, c[0x0][0x28c] ;  /* 0x0000a30000087ab9 */ /* 0x000fe20000000800 */
[----:B------:R-:W-:Y:S01]  /*1220*/  ISETP.NE.AND P1, PT, R6, 0x2, PT ;  /* 0x000000020600780c */ /* 0x000fe20003f25270 */
[----:B------:R-:W-:Y:S01]  /*1230*/  UIADD3 UR8, UR8, 0x1f, URZ ;  /* 0x0000001f08087890 */ /* 0x000fe2000fffe03f */
[----:B------:R-:W-:Y:S01]  /*1240*/  IMAD.U32 R4, RZ, RZ, UR12 ;  /* 0x0000000cff047e24 */ /* 0x000fe2000f8e00ff */
[----:B------:R-:W-:Y:S01]  /*1250*/  UMOV UR5, URZ ;  /* 0x0000003f00057c82 */ /* 0x000fe20008000000 */
[----:B------:R-:W-:Y:S01]  /*1260*/  UMOV UR4, URZ ;  /* 0x0000003f00047c82 */ /* 0x000fe20008000000 */
[----:B------:R-:W-:-:S04]  /*1270*/  USHF.R.S32.HI UR9, URZ, 0x1f, UR8 ;  /* 0x0000001f3f097899 */ /* 0x000fc80008011408 */
[----:B------:R-:W-:-:S04]  /*1280*/  ULEA.HI UR9, UR9, UR8, URZ, 0x5 ;  /* 0x0000000809097291 */ /* 0x000fc8000f8f283f */
[----:B------:R-:W-:Y:S01]  /*1290*/  USHF.R.S32.HI UR13, URZ, 0x5, UR9 ;  /* 0x000000053f0d7899 */ /* 0x000fe20008011409 */
[----:B-1----:R-:W-:-:S13]  /*12a0*/  ISETP.NE.AND P4, PT, R0, 0x1, PT ;  /* 0x000000010000780c */ /* 0x002fda0003f85270 */
[----:B0-----:R-:W0:Y:S01]  /*12b0*/  @P4 LDC R3, c[0x0][0x10] ;  /* 0x00000400ff034b82 */ /* 0x001e220000000800 */
[----:B------:R-:W-:Y:S02]  /*12c0*/  @P4 IMAD.MOV.U32 R15, RZ, RZ, RZ ;  /* 0x000000ffff0f4224 */ /* 0x000fe400078e00ff */
[----:B------:R-:W-:-:S05]  /*12d0*/  @P4 IMAD.MOV.U32 R5, RZ, RZ, RZ ;  /* 0x000000ffff054224 */ /* 0x000fca00078e00ff */
[----:B------:R-:W1:Y:S01]  /*12e0*/  @!P4 LDC R9, c[0x0][0xc] ;  /* 0x00000300ff09cb82 */ /* 0x000e620000000800 */
[----:B------:R-:W-:Y:S01]  /*12f0*/  ULDC UR6, c[0x0][0xc] ;  /* 0x0000030000067ab9 */ /* 0x000fe20000000800 */
[----:B------:R-:W-:Y:S02]  /*1300*/  ULDC UR7, c[0x0][0x10] ;  /* 0x0000040000077ab9 */ /* 0x000fe40000000800 */
[----:B------:R-:W-:-:S04]  /*1310*/  UIMAD.WIDE.U32 UR6, UR6, UR7, URZ ;  /* 0x00000007060672a5 */ /* 0x000fc8000f8e003f */
[----:B------:R-:W3:Y:S01]  /*1320*/  LDC R8, c[0x0][0x14] ;  /* 0x00000500ff087b82 */ /* 0x000ee20000000800 */
[----:B0-----:R-:W-:-:S04]  /*1330*/  @P4 IMAD.WIDE.U32 R2, R3, UR12, R14 ;  /* 0x0000000c03024c25 */ /* 0x001fc8000f8e000e */
[----:B------:R-:W-:Y:S02]  /*1340*/  @P4 IMAD.IADD R3, R3, 0x1, R5 ;  /* 0x0000000103034824 */ /* 0x000fe400078e0205 */
[----:B------:R-:W-:Y:S02]  /*1350*/  IMAD.MOV.U32 R5, RZ, RZ, RZ ;  /* 0x000000ffff057224 */ /* 0x000fe400078e00ff */
[----:B-1----:R-:W-:-:S04]  /*1360*/  @!P4 IMAD.WIDE.U32 R4, R14, R9, R4 ;  /* 0x000000090e04c225 */ /* 0x002fc800078e0004 */
[----:B------:R-:W-:Y:S02]  /*1370*/  @!P4 IMAD.MOV.U32 R2, RZ, RZ, R4 ;  /* 0x000000ffff02c224 */ /* 0x000fe400078e0004 */
[C---:B---3--:R-:W-:Y:S02]  /*1380*/  IMAD R17, R8.reuse, UR7, RZ ;  /* 0x0000000708117c24 */ /* 0x048fe4000f8e02ff */
[----:B------:R-:W-:Y:S01]  /*1390*/  IMAD.WIDE.U32 R8, R8, UR6, RZ ;  /* 0x0000000608087c25 */ /* 0x000fe2000f8e00ff */
[----:B------:R-:W-:-:S03]  /*13a0*/  ULDC.64 UR6, c[0x0][0x650] ;  /* 0x0001940000067ab9 */ /* 0x000fc60000000a00 */
[----:B------:R-:W-:Y:S02]  /*13b0*/  @!P4 IMAD.MOV.U32 R3, RZ, RZ, R5 ;  /* 0x000000ffff03c224 */ /* 0x000fe400078e0005 */
[----:B------:R-:W-:Y:S01]  /*13c0*/  IMAD.IADD R0, R9, 0x1, R17 ;  /* 0x0000000109007824 */ /* 0x000fe200078e0211 */
[----:B------:R-:W-:Y:S06]  /*13d0*/  @P1 BRA `(.L_x_12) ;  /* 0x0000000000201947 */ /* 0x000fec0003800000 */
[----:B------:R-:W-:Y:S01]  /*13e0*/  USHF.R.U32.HI UR4, URZ, 0x3, UR13 ;  /* 0x000000033f047899 */ /* 0x000fe2000801160d */
[----:B------:R-:W-:Y:S01]  /*13f0*/  IADD3 R2, P1, R2, R8, RZ ;  /* 0x0000000802027210 */ /* 0x000fe20007f3e0ff */
[----:B------:R-:W-:Y:S02]  /*1400*/  UISETP.GE.U32.AND UP0, UPT, UR13, 0x38, UPT ;  /* 0x000000380d00788c */ /* 0x000fe4000bf06070 */
[----:B------:R-:W-:Y:S02]  /*1410*/  UIMAD.WIDE.U32 UR4, UR4, 0x24924925, URZ ;  /* 0x24924925040478a5 */ /* 0x000fe4000f8e003f */
[----:B------:R-:W-:-:S05]  /*1420*/  IMAD.X R3, R0, 0x1, R3, P1 ;  /* 0x0000000100037824 */ /* 0x000fca00008e0603 */
[----:B------:R-:W-:Y:S02]  /*1430*/  UMOV UR4, URZ ;  /* 0x0000003f00047c82 */ /* 0x000fe40008000000 */
[----:B------:R-:W-:Y:S02]  /*1440*/  @UP0 ULOP3.LUT UR4, UR5, 0x1, URZ, 0xc0, !UPT ;  /* 0x0000000105040892 */ /* 0x000fe4000f8ec03f */
[----:B------:R-:W-:-:S12]  /*1450*/  UIMAD UR5, UR5, -0x38, UR13 ;  /* 0xffffffc8050578a4 */ /* 0x000fd8000f8e020d */
.L_x_12:
[----:B------:R-:W-:Y:S01]  /*1460*/  ISETP.GE.U32.AND P1, PT, R2, UR6, PT ;  /* 0x0000000602007c0c */ /* 0x000fe2000bf26070 */
[----:B------:R-:W-:Y:S01]  /*1470*/  IMAD.MOV.U32 R6, RZ, RZ, -0x1 ;  /* 0xffffffffff067424 */ /* 0x000fe200078e00ff */
[----:B------:R-:W-:Y:S01]  /*1480*/  PRMT R17, RZ, 0x7610, R17 ;  /* 0x00007610ff117816 */ /* 0x000fe20000000011 */
[----:B------:R-:W-:Y:S01]  /*1490*/  IMAD.MOV.U32 R4, RZ, RZ, -0x1 ;  /* 0xffffffffff047424 */ /* 0x000fe200078e00ff */
[----:B------:R-:W-:Y:S01]  /*14a0*/  ISETP.GE.U32.AND.EX P1, PT, R3, UR7, PT, P1 ;  /* 0x0000000703007c0c */ /* 0x000fe2000bf26110 */
[----:B------:R-:W-:-:S12]  /*14b0*/  IMAD.MOV.U32 R5, RZ, RZ, -0x1 ;  /* 0xffffffffff057424 */ /* 0x000fd800078e00ff */
[----:B------:R-:W-:Y:S05]  /*14c0*/  @P1 BRA `(.L_x_13) ;  /* 0x0000000400241947 */ /* 0x000fea0003800000 */
[----:B------:R-:W0:Y:S01]  /*14d0*/  LDC.64 R28, c[0x0][0x628] ;  /* 0x00018a00ff1c7b82 */ /* 0x000e220000000a00 */
[----:B------:R-:W-:Y:S02]  /*14e0*/  IMAD.MOV.U32 R4, RZ, RZ, R2 ;  /* 0x000000ffff047224 */ /* 0x000fe400078e0002 */
[----:B------:R-:W-:-:S05]  /*14f0*/  IMAD.MOV.U32 R5, RZ, RZ, R3 ;  /* 0x000000ffff057224 */ /* 0x000fca00078e0003 */
[----:B------:R-:W1:Y:S08]  /*1500*/  LDC R6, c[0x0][0x630] ;  /* 0x00018c00ff067b82 */ /* 0x000e700000000800 */
[----:B------:R-:W3:Y:S01]  /*1510*/  LDC.64 R30, c[0x0][0x620] ;  /* 0x00018800ff1e7b82 */ /* 0x000ee20000000a00 */
[----:B0-----:R-:W-:-:S04]  /*1520*/  ISETP.NE.U32.AND P1, PT, R28, RZ, PT ;  /* 0x000000ff1c00720c */ /* 0x001fc80003f25070 */
[----:B------:R-:W-:-:S13]  /*1530*/  ISETP.NE.AND.EX P1, PT, R29, RZ, PT, P1 ;  /* 0x000000ff1d00720c */ /* 0x000fda0003f25310 */
[----:B-1-3--:R-:W-:Y:S05]  /*1540*/  @!P1 BRA `(.L_x_14) ;  /* 0x0000000000289947 */ /* 0x00afea0003800000 */
[----:B------:R-:W0:Y:S02]  /*1550*/  LDC R17, c[0x0][0x634] ;  /* 0x00018d00ff117b82 */ /* 0x000e240000000800 */
[----:B0-----:R-:W-:-:S05]  /*1560*/  IADD3 R17, P1, R2, R17, RZ ;  /* 0x0000001102117210 */ /* 0x001fca0007f3e0ff */
[----:B------:R-:W-:-:S04]  /*1570*/  IMAD.X R27, RZ, RZ, R3, P1 ;  /* 0x000000ffff1b7224 */ /* 0x000fc800008e0603 */
[----:B------:R-:W-:-:S04]  /*1580*/  IMAD.WIDE.U32 R4, R27, R28, RZ ;  /* 0x0000001c1b047225 */ /* 0x000fc800078e00ff */
[----:B------:R-:W-:-:S04]  /*1590*/  IMAD.WIDE.U32 R18, P1, R17, R29, R4 ;  /* 0x0000001d11127225 */ /* 0x000fc80007820004 */
[----:B------:R-:W-:-:S04]  /*15a0*/  IMAD.WIDE.U32 R4, R17, R28, RZ ;  /* 0x0000001c11047225 */ /* 0x000fc800078e00ff */
[----:B------:R-:W-:Y:S01]  /*15b0*/  IMAD.X R21, RZ, RZ, RZ, P1 ;  /* 0x000000ffff157224 */ /* 0x000fe200008e06ff */
[----:B------:R-:W-:Y:S01]  /*15c0*/  IADD3 RZ, P1, R5, R18, RZ ;  /* 0x0000001205ff7210 */ /* 0x000fe20007f3e0ff */
[----:B------:R-:W-:-:S04]  /*15d0*/  IMAD.MOV.U32 R20, RZ, RZ, R19 ;  /* 0x000000ffff147224 */ /* 0x000fc800078e0013 */
[----:B------:R-:W-:-:S08]  /*15e0*/  IMAD.WIDE.U32.X R4, R27, R29, R20, P1 ;  /* 0x0000001d1b047225 */ /* 0x000fd000008e0414 */
.L_x_14:
[----:B------:R-:W0:Y:S01]  /*15f0*/  LDC.64 R32, c[0x0][0x640] ;  /* 0x00019000ff207b82 */ /* 0x000e220000000a00 */
[-CC-:B------:R-:W-:Y:S01]  /*1600*/  SHF.R.U64 R37, R4, R6.reuse, R5.reuse ;  /* 0x0000000604257219 */ /* 0x180fe20000001205 */
[----:B------:R-:W-:Y:S01]  /*1610*/  IMAD.MOV.U32 R35, RZ, RZ, 0x1 ;  /* 0x00000001ff237424 */ /* 0x000fe200078e00ff */
[----:B------:R-:W-:Y:S02]  /*1620*/  SHF.R.U32.HI R4, RZ, R6, R5 ;  /* 0x00000006ff047219 */ /* 0x000fe40000011605 */
[----:B------:R-:W-:-:S03]  /*1630*/  IADD3 R17, P1, RZ, -R37, RZ ;  /* 0x80000025ff117210 */ /* 0x000fc60007f3e0ff */
[----:B------:R-:W1:Y:S02]  /*1640*/  LDC R18, c[0x0][0x618] ;  /* 0x00018600ff127b82 */ /* 0x000e640000000800 */
[----:B------:R-:W-:-:S04]  /*1650*/  IMAD.X R5, RZ, RZ, ~R4, P1 ;  /* 0x000000ffff057224 */ /* 0x000fc800008e0e04 */
[-C--:B------:R-:W-:Y:S02]  /*1660*/  IMAD R6, R5, R30.reuse, RZ ;  /* 0x0000001e05067224 */ /* 0x080fe400078e02ff */
[----:B------:R-:W3:Y:S01]  /*1670*/  LDC R19, c[0x0][0x608] ;  /* 0x00018200ff137b82 */ /* 0x000ee20000000800 */
[----:B------:R-:W-:-:S04]  /*1680*/  IMAD.WIDE.U32 R4, R17, R30, R2 ;  /* 0x0000001e11047225 */ /* 0x000fc800078e0002 */
[----:B------:R-:W-:-:S03]  /*1690*/  IMAD R17, R17, R31, R6 ;  /* 0x0000001f11117224 */ /* 0x000fc600078e0206 */
[----:B------:R-:W2:Y:S01]  /*16a0*/  LDC R28, c[0x0][0x658] ;  /* 0x00019600ff1c7b82 */ /* 0x000ea20000000800 */
[----:B------:R-:W-:Y:S01]  /*16b0*/  IMAD.IADD R5, R5, 0x1, R17 ;  /* 0x0000000105057824 */ /* 0x000fe200078e0211 */
[----:B0-----:R-:W-:Y:S01]  /*16c0*/  ISETP.NE.U32.AND P1, PT, R32, RZ, PT ;  /* 0x000000ff2000720c */ /* 0x001fe20003f25070 */
[----:B------:R-:W-:-:S03]  /*16d0*/  IMAD.MOV.U32 R17, RZ, RZ, -0x1 ;  /* 0xffffffffff117424 */ /* 0x000fc600078e00ff */
[----:B------:R-:W-:Y:S02]  /*16e0*/  ISETP.NE.AND.EX P1, PT, R33, RZ, PT, P1 ;  /* 0x000000ff2100720c */ /* 0x000fe40003f25310 */
[----:B------:R-:W0:Y:S01]  /*16f0*/  LDC R31, c[0x0][0x600] ;  /* 0x00018000ff1f7b82 */ /* 0x000e220000000800 */
[-CC-:B-1----:R-:W-:Y:S02]  /*1700*/  SHF.R.U64 R29, R4, R18.reuse, R5.reuse ;  /* 0x00000012041d7219 */ /* 0x182fe40000001205 */
[----:B------:R-:W-:-:S05]  /*1710*/  SHF.R.U32.HI R4, RZ, R18, R5 ;  /* 0x00000012ff047219 */ /* 0x000fca0000011605 */
[----:B------:R-:W1:Y:S01]  /*1720*/  LDC R30, c[0x0][0x648] ;  /* 0x00019200ff1e7b82 */ /* 0x000e620000000800 */
[-CC-:B---3--:R-:W-:Y:S02]  /*1730*/  SHF.R.U64 R39, R29, R19.reuse, R4.reuse ;  /* 0x000000131d277219 */ /* 0x188fe40000001204 */
[----:B------:R-:W-:-:S05]  /*1740*/  SHF.R.U32.HI R5, RZ, R19, R4 ;  /* 0x00000013ff057219 */ /* 0x000fca0000011604 */
[----:B------:R-:W3:Y:S01]  /*1750*/  LDC R34, c[0x0][0x638] ;  /* 0x00018e00ff227b82 */ /* 0x000ee20000000800 */
[-C--:B--2---:R-:W-:Y:S02]  /*1760*/  SHF.L.U32 R4, R17, R28.reuse, RZ ;  /* 0x0000001c11047219 */ /* 0x084fe400000006ff */
[--C-:B------:R-:W-:Y:S02]  /*1770*/  SHF.R.U64 R38, R39, R28, R5.reuse ;  /* 0x0000001c27267219 */ /* 0x100fe40000001205 */
[----:B------:R-:W-:Y:S02]  /*1780*/  LOP3.LUT R6, RZ, R4, RZ, 0x33, !PT ;  /* 0x00000004ff067212 */ /* 0x000fe400078e33ff */
[----:B------:R-:W-:Y:S01]  /*1790*/  SHF.R.U32.HI R5, RZ, R28, R5 ;  /* 0x0000001cff057219 */ /* 0x000fe20000011605 */
[----:B------:R-:W2:Y:S01]  /*17a0*/  LDC R36, c[0x0][0x610] ;  /* 0x00018400ff247b82 */ /* 0x000ea20000000800 */
[----:B------:R-:W-:Y:S01]  /*17b0*/  IMAD.MOV.U32 R4, RZ, RZ, R38 ;  /* 0x000000ffff047224 */ /* 0x000fe200078e0026 */
[----:B------:R-:W-:Y:S06]  /*17c0*/  @!P1 BRA `(.L_x_15) ;  /* 0x0000000000289947 */ /* 0x000fec0003800000 */
[----:B------:R-:W4:Y:S02]  /*17d0*/  LDC R17, c[0x0][0x64c] ;  /* 0x00019300ff117b82 */ /* 0x000f240000000800 */
[----:B----4-:R-:W-:-:S05]  /*17e0*/  IADD3 R17, P1, R38, R17, RZ ;  /* 0x0000001126117210 */ /* 0x010fca0007f3e0ff */
        /* <DEDUP_REMOVED lines=8> */
.L_x_15:
[----:B-1----:R-:W-:Y:S01]  /*1870*/  SHF.R.U64 R15, R4, R30, R5 ;  /* 0x0000001e040f7219 */ /* 0x002fe20000001205 */
[----:B------:R-:W-:Y:S01]  /*1880*/  @P4 IMAD R24, R25, R26, R14 ;  /* 0x0000001a19184224 */ /* 0x000fe200078e020e */
[----:B------:R-:W-:Y:S01]  /*1890*/  LOP3.LUT R5, R39, R6, RZ, 0xc0, !PT ;  /* 0x0000000627057212 */ /* 0x000fe200078ec0ff */
[----:B0-----:R-:W-:Y:S01]  /*18a0*/  VIADD R6, R31, 0xffffffff ;  /* 0xffffffff1f067836 */ /* 0x001fe20000000000 */
[----:B------:R-:W-:Y:S01]  /*18b0*/  SHF.L.U32 R4, R35, R28, RZ ;  /* 0x0000001c23047219 */ /* 0x000fe200000006ff */
[----:B------:R-:W-:-:S03]  /*18c0*/  IMAD.MOV R17, RZ, RZ, -R15 ;  /* 0x000000ffff117224 */ /* 0x000fc600078e0a0f */
[----:B------:R-:W-:Y:S01]  /*18d0*/  LOP3.LUT R29, R29, R6, RZ, 0xc0, !PT ;  /* 0x000000061d1d7212 */ /* 0x000fe200078ec0ff */
[----:B------:R-:W-:Y:S02]  /*18e0*/  IMAD R5, R4, R15, R5 ;  /* 0x0000000f04057224 */ /* 0x000fe400078e0205 */
[----:B---3--:R-:W-:Y:S02]  /*18f0*/  IMAD R4, R17, R34, R38 ;  /* 0x0000002211047224 */ /* 0x008fe400078e0226 */
[----:B--2---:R-:W-:Y:S02]  /*1900*/  IMAD R6, R5, R36, R24 ;  /* 0x0000002405067224 */ /* 0x004fe400078e0218 */
[----:B------:R-:W-:Y:S02]  /*1910*/  IMAD R5, R4, R31, R29 ;  /* 0x0000001f04057224 */ /* 0x000fe400078e021d */
[----:B------:R-:W-:-:S03]  /*1920*/  IMAD.MOV.U32 R17, RZ, RZ, 0x1 ;  /* 0x00000001ff117424 */ /* 0x000fc600078e00ff */
[----:B------:R-:W-:Y:S02]  /*1930*/  SEL R4, R5, R6, !P4 ;  /* 0x0000000605047207 */ /* 0x000fe40006000000 */
[----:B------:R-:W-:Y:S01]  /*1940*/  SEL R6, R6, R5, !P4 ;  /* 0x0000000506067207 */ /* 0x000fe20006000000 */
[----:B------:R-:W-:-:S07]  /*1950*/  IMAD.MOV.U32 R5, RZ, RZ, R37 ;  /* 0x000000ffff057224 */ /* 0x000fce00078e0025 */
.L_x_13:
[----:B------:R-:W-:Y:S05]  /*1960*/  @!P3 BRA `(.L_x_16) ;  /* 0x00000000000cb947 */ /* 0x000fea0003800000 */
[----:B------:R-:W-:Y:S01]  /*1970*/  UCGABAR_WAIT ;  /* 0x0000000000007dc7 */ /* 0x000fe20008000000 */
[----:B------:R-:W-:Y:S01]  /*1980*/  CCTL.IVALL ;  /* 0x00000000ff00798f */ /* 0x000fe20002000000 */
[----:B------:R-:W-:Y:S05]  /*1990*/  BRA `(.L_x_17) ;  /* 0x0000000000047947 */ /* 0x000fea0003800000 */
.L_x_16:
[----:B------:R-:W-:Y:S06]  /*19a0*/  BAR.SYNC.DEFER_BLOCKING 0x0 ;  /* 0x0000000000007b1d */ /* 0x000fec0000010000 */
.L_x_17:
[----:B------:R-:W-:Y:S05]  /*19b0*/  @!P2 BRA `(.L_x_18) ;  /* 0x0000004000c8a947 */ /* 0x000fea0003800000 */
[----:B------:R-:W-:-:S13]  /*19c0*/  ISETP.GT.U32.AND P1, PT, R40, 0x1, PT ;  /* 0x000000012800780c */ /* 0x000fda0003f24070 */
[----:B------:R-:W-:Y:S05]  /*19d0*/  @P1 EXIT ;  /* 0x000000000000194d */ /* 0x000fea0003800000 */
.L_x_19:
[----:B------:R-:W-:-:S08]  /*19e0*/  NOP ;  /* 0x0000000000007918 */ /* 0x000fd00000000000 */
[----:B------:R-:W0:Y:S02]  /*19f0*/  USETMAXREG.TRY_ALLOC.CTAPOOL UP0, 0xe8 ;  /* 0x000000e8000079c8 */ /* 0x000e240008000600 */
[----:B0-----:R-:W-:-:S13]  /*1a00*/  PLOP3.LUT P1, PT, PT, PT, UP0, 0x80, 0x0 ;  /* 0x000000000000781c */ /* 0x001fda0003f2f008 */
[----:B------:R-:W-:Y:S05]  /*1a10*/  @!P1 BRA `(.L_x_19) ;  /* 0xfffffffc00f09947 */ /* 0x000fea000383ffff */
[----:B------:R-:W-:-:S13]  /*1a20*/  LOP3.LUT P1, RZ, R17, 0xff, RZ, 0xc0, !PT ;  /* 0x000000ff11ff7812 */ /* 0x000fda000782c0ff */
[----:B------:R-:W-:Y:S05]  /*1a30*/  @!P1 EXIT ;  /* 0x000000000000994d */ /* 0x000fea0003800000 */
[----:B------:R-:W0:Y:S01]  /*1a40*/  S2UR UR6, SR_CgaCtaId ;  /* 0x00000000000679c3 */ /* 0x000e220000008800 */
[CC--:B------:R-:W-:Y:S01]  /*1a50*/  LEA.HI R11, R23.reuse, R10.reuse, RZ, 0x2 ;  /* 0x0000000a170b7211 */ /* 0x0c0fe200078f10ff */
[----:B------:R-:W-:Y:S01]  /*1a60*/  UIADD3 UR7, UR15, -0x1, URZ ;  /* 0xffffffff0f077890 */ /* 0x000fe2000fffe03f */
[----:B------:R-:W-:Y:S01]  /*1a70*/  LEA.HI R23, R23, R10, RZ, 0x5 ;  /* 0x0000000a17177211 */ /* 0x000fe200078f28ff */
[----:B------:R-:W-:Y:S01]  /*1a80*/  UMOV UR12, 0x400 ;  /* 0x00000400000c7882 */ /* 0x000fe20000000000 */
[--C-:B------:R-:W-:Y:S01]  /*1a90*/  SHF.R.S32.HI R14, RZ, 0x2, R11.reuse ;  /* 0x00000002ff0e7819 */ /* 0x100fe2000001140b */
[----:B------:R-:W-:Y:S01]  /*1aa0*/  UISETP.LT.AND UP0, UPT, UR13, 0x1, UPT ;  /* 0x000000010d00788c */ /* 0x000fe2000bf01270 */
[----:B------:R-:W-:Y:S01]  /*1ab0*/  SHF.R.S32.HI R15, RZ, 0x1f, R11 ;  /* 0x0000001fff0f7819 */ /* 0x000fe2000001140b */
[----:B------:R-:W-:Y:S01]  /*1ac0*/  USHF.L.U32 UR22, UR13, 0x1, URZ ;  /* 0x000000010d167899 */ /* 0x000fe2000800063f */
[----:B------:R-:W-:Y:S01]  /*1ad0*/  SHF.R.S32.HI R23, RZ, 0x5, R23 ;  /* 0x00000005ff177819 */ /* 0x000fe20000011417 */
[----:B------:R-:W-:Y:S01]  /*1ae0*/  USEL UR14, UR13, 0x1, UP0 ;  /* 0x000000010d0e7887 */ /* 0x000fe20008000000 */
[----:B------:R-:W-:Y:S01]  /*1af0*/  LEA.HI R15, R15, R14, RZ, 0x3 ;  /* 0x0000000e0f0f7211 */ /* 0x000fe200078f18ff */
[----:B------:R-:W-:Y:S01]  /*1b00*/  UISETP.NE.AND UP0, UPT, UR7, URZ, UPT ;  /* 0x0000003f0700728c */ /* 0x000fe2000bf05270 */
[----:B------:R-:W-:Y:S01]  /*1b10*/  LOP3.LUT R17, R11, 0xfffffffc, RZ, 0xc0, !PT ;  /* 0xfffffffc0b117812 */ /* 0x000fe200078ec0ff */
[----:B------:R-:W-:Y:S01]  /*1b20*/  UIADD3 UR14, -UR14, UR13, URZ ;  /* 0x0000000d0e0e7290 */ /* 0x000fe2000fffe13f */
[----:B------:R-:W-:Y:S01]  /*1b30*/  LOP3.LUT R15, R15, 0xfffffff8, RZ, 0xc0, !PT ;  /* 0xfffffff80f0f7812 */ /* 0x000fe200078ec0ff */
[----:B------:R-:W-:Y:S01]  /*1b40*/  USEL UR9, URZ, 0x1, UP0 ;  /* 0x000000013f097887 */ /* 0x000fe20008000000 */
[----:B------:R-:W-:Y:S01]  /*1b50*/  LOP3.LUT R85, R7, 0x1, RZ, 0xfc, !PT ;  /* 0x0000000107557812 */ /* 0x000fe200078efcff */
[----:B------:R-:W-:-:S02]  /*1b60*/  IMAD.IADD R17, R10, 0x1, -R17 ;  /* 0x000000010a117824 */ /* 0x000fc400078e0a11 */
[----:B------:R-:W-:Y:S02]  /*1b70*/  IMAD.IADD R14, R14, 0x1, -R15 ;  /* 0x000000010e0e7824 */ /* 0x000fe400078e0a0f */
[----:B------:R-:W-:Y:S01]  /*1b80*/  IMAD.U32 R86, RZ, RZ, UR9 ;  /* 0x00000009ff567e24 */ /* 0x000fe2000f8e00ff */
[----:B0-----:R-:W-:Y:S02]  /*1b90*/  ULEA UR12, UR6, UR12, 0x18 ;  /* 0x0000000c060c7291 */ /* 0x001fe4000f8ec03f */
[--C-:B------:R-:W-:Y:S01]  /*1ba0*/  SHF.R.S32.HI R15, RZ, 0x1f, R14.reuse ;  /* 0x0000001fff0f7819 */ /* 0x100fe2000001140e */
[----:B------:R-:W-:Y:S01]  /*1bb0*/  USHF.L.U32 UR6, UR7, 0x3, URZ ;  /* 0x0000000307067899 */ /* 0x000fe2000800063f */
[C-C-:B------:R-:W-:Y:S01]  /*1bc0*/  IMAD R20, R23.reuse, -0x10, -R14.reuse ;  /* 0xfffffff017147824 */ /* 0x140fe200078e0a0e */
[----:B------:R-:W-:Y:S02]  /*1bd0*/  UIADD3 UR7, UR12, 0x480, URZ ;  /* 0x000004800c077890 */ /* 0x000fe4000fffe03f */
[----:B------:R-:W-:Y:S01]  /*1be0*/  ULOP3.LUT UR6, UR6, 0x8, URZ, 0xc0, !UPT ;  /* 0x0000000806067892 */ /* 0x000fe2000f8ec03f */
[----:B------:R-:W-:Y:S01]  /*1bf0*/  IMAD.WIDE R10, R23, 0x10, R14 ;  /* 0x00000010170a7825 */ /* 0x000fe200078e020e */
[----:B------:R-:W-:-:S02]  /*1c00*/  UIADD3 UR8, UR12, 0x1c480, URZ ;  /* 0x0001c4800c087890 */ /* 0x000fc4000fffe03f */
[----:B------:R-:W-:Y:S02]  /*1c10*/  USHF.R.U32.HI UR7, URZ, 0x4, UR7 ;  /* 0x000000043f077899 */ /* 0x000fe40008011607 */
[----:B------:R-:W-:Y:S02]  /*1c20*/  USHF.R.U32.HI UR8, URZ, 0x4, UR8 ;  /* 0x000000043f087899 */ /* 0x000fe40008011608 */
[----:B------:R-:W-:Y:S02]  /*1c30*/  ULOP3.LUT UR24, UR6, 0x8, URZ, 0x3c, !UPT ;  /* 0x0000000806187892 */ /* 0x000fe4000f8e3c3f */
[----:B------:R-:W-:Y:S02]  /*1c40*/  ULOP3.LUT UR16, UR6, 0x18, URZ, 0x3c, !UPT ;  /* 0x0000001806107892 */ /* 0x000fe4000f8e3c3f */
[----:B------:R-:W-:Y:S01]  /*1c50*/  UIADD3 UR23, UR12, 0x390, URZ ;  /* 0x000003900c177890 */ /* 0x000fe2000fffe03f */
[----:B------:R-:W-:Y:S01]  /*1c60*/  ULDC UR6, c[0x0][0x284] ;  /* 0x0000a10000067ab9 */ /* 0x000fe20000000800 */
[----:B------:R-:W-:Y:S01]  /*1c70*/  ULOP3.LUT UR7, UR7, 0x3fff, URZ, 0xc0, !UPT ;  /* 0x00003fff07077892 */ /* 0x000fe2000f8ec03f */
[----:B------:R-:W-:Y:S01]  /*1c80*/  VIADD R20, R20, UR6 ;  /* 0x0000000614147c36 */ /* 0x000fe20008000000 */
[----:B------:R-:W-:-:S02]  /*1c90*/  ULOP3.LUT UR8, UR8, 0x3fff, URZ, 0xc0, !UPT ;  /* 0x00003fff08087892 */ /* 0x000fc4000f8ec03f */
[----:B------:R-:W-:Y:S02]  /*1ca0*/  ULEA UR15, UR15, UR23, 0x3 ;  /* 0x000000170f0f7291 */ /* 0x000fe4000f8e183f */
[----:B------:R-:W-:Y:S02]  /*1cb0*/  ULOP3.LUT UR17, UR7, 0x10000, URZ, 0xfc, !UPT ;  /* 0x0001000007117892 */ /* 0x000fe4000f8efc3f */
[----:B------:R-:W-:-:S12]  /*1cc0*/  ULOP3.LUT UR18, UR8, 0x10000, URZ, 0xfc, !UPT ;  /* 0x0001000008127892 */ /* 0x000fd8000f8efc3f */
.L_x_110:
[----:B------:R-:W-:Y:S01]  /*1cd0*/  SHF.L.U32 R14, R86, 0x1f, RZ ;  /* 0x0000001f560e7819 */ /* 0x000fe200000006ff */
[----:B------:R-:W0:Y:S01]  /*1ce0*/  LDC R15, c[0x0][0x28c] ;  /* 0x0000a300ff0f7b82 */ /* 0x000e220000000800 */
[----:B------:R-:W-:Y:S01]  /*1cf0*/  UMOV UR6, URZ ;  /* 0x0000003f00067c82 */ /* 0x000fe20008000000 */
[----:B------:R-:W-:Y:S01]  /*1d00*/  UMOV UR19, UR5 ;  /* 0x0000000500137c82 */ /* 0x000fe20008000000 */
[----:B------:R-:W1:Y:S01]  /*1d10*/  SYNCS.PHASECHK.TRANS64.TRYWAIT P1, [UR15+-0x8], R14 ;  /* 0xfffff80eff0075a7 */ /* 0x000e62000802014f */
[----:B0-----:R-:W-:Y:S01]  /*1d20*/  ISETP.GE.AND P2, PT, R15, 0x1, PT ;  /* 0x000000010f00780c */ /* 0x001fe20003f46270 */
[----:B-1-34-:R-:W-:-:S12]  /*1d30*/  @!P1 BRA `(.L_x_20) ;  /* 0x0000006c00309947 */ /* 0x01afd80003800000 */
.L_x_184:
[----:B------:R-:W-:Y:S01]  /*1d40*/  UMOV UR7, URZ ;  /* 0x0000003f00077c82 */ /* 0x000fe20008000000 */
[----:B------:R-:W-:Y:S01]  /*1d50*/  UMOV UR8, URZ ;  /* 0x0000003f00087c82 */ /* 0x000fe20008000000 */
[----:B------:R-:W-:Y:S01]  /*1d60*/  CS2R R22, SRZ ;  /* 0x0000000000167805 */ /* 0x000fe2000001ff00 */
[----:B------:R-:W-:Y:S01]  /*1d70*/  IMAD.MOV.U32 R21, RZ, RZ, RZ ;  /* 0x000000ffff157224 */ /* 0x000fe200078e00ff */
[----:B------:R-:W-:Y:S02]  /*1d80*/  CS2R R56, SRZ ;  /* 0x0000000000387805 */ /* 0x000fe4000001ff00 */
[----:B------:R-:W-:Y:S02]  /*1d90*/  CS2R R58, SRZ ;  /* 0x00000000003a7805 */ /* 0x000fe4000001ff00 */
[----:B------:R-:W-:Y:S02]  /*1da0*/  CS2R R60, SRZ ;  /* 0x00000000003c7805 */ /* 0x000fe4000001ff00 */
[----:B------:R-:W-:-:S02]  /*1db0*/  CS2R R62, SRZ ;  /* 0x00000000003e7805 */ /* 0x000fc4000001ff00 */
[----:B------:R-:W-:Y:S02]  /*1dc0*/  CS2R R64, SRZ ;  /* 0x0000000000407805 */ /* 0x000fe4000001ff00 */
[----:B------:R-:W-:Y:S02]  /*1dd0*/  CS2R R66, SRZ ;  /* 0x0000000000427805 */ /* 0x000fe4000001ff00 */
[----:B------:R-:W-:Y:S02]  /*1de0*/  CS2R R68, SRZ ;  /* 0x0000000000447805 */ /* 0x000fe4000001ff00 */
[----:B------:R-:W-:Y:S02]  /*1df0*/  CS2R R70, SRZ ;  /* 0x0000000000467805 */ /* 0x000fe4000001ff00 */
[----:B------:R-:W-:Y:S02]  /*1e00*/  CS2R R72, SRZ ;  /* 0x0000000000487805 */ /* 0x000fe4000001ff00 */
[----:B------:R-:W-:-:S02]  /*1e10*/  CS2R R74, SRZ ;  /* 0x00000000004a7805 */ /* 0x000fc4000001ff00 */
[----:B------:R-:W-:Y:S02]  /*1e20*/  CS2R R76, SRZ ;  /* 0x00000000004c7805 */ /* 0x000fe4000001ff00 */
[----:B------:R-:W-:Y:S02]  /*1e30*/  CS2R R78, SRZ ;  /* 0x00000000004e7805 */ /* 0x000fe4000001ff00 */
[----:B------:R-:W-:Y:S02]  /*1e40*/  CS2R R80, SRZ ;  /* 0x0000000000507805 */ /* 0x000fe4000001ff00 */
[----:B------:R-:W-:Y:S01]  /*1e50*/  CS2R R82, SRZ ;  /* 0x0000000000527805 */ /* 0x000fe2000001ff00 */
[----:B------:R-:W-:Y:S01]  /*1e60*/  IMAD.MOV.U32 R84, RZ, RZ, RZ ;  /* 0x000000ffff547224 */ /* 0x000fe200078e00ff */
[----:B------:R-:W-:Y:S01]  /*1e70*/  CS2R R24, SRZ ;  /* 0x0000000000187805 */ /* 0x000fe2000001ff00 */
[----:B------:R-:W-:Y:S01]  /*1e80*/  IMAD.U32 R87, RZ, RZ, UR4 ;  /* 0x00000004ff577e24 */ /* 0x000fe2000f8e00ff */
        /* <DEDUP_REMOVED lines=14> */
[----:B------:R-:W-:Y:S01]  /*1f70*/  CS2R R54, SRZ ;  /* 0x0000000000367805 */ /* 0x000fe2000001ff00 */
[----:B------:R-:W-:Y:S06]  /*1f80*/  @!P2 BRA `(.L_x_21) ;  /* 0x000000040048a947 */ /* 0x000fec0003800000 */
[----:B------:R-:W-:-:S13]  /*1f90*/  ISETP.NE.AND P2, PT, R85, 0x3, PT ;  /* 0x000000035500780c */ /* 0x000fda0003f45270 */
[----:B------:R-:W-:Y:S05]  /*1fa0*/  @!P2 BRA `(.L_x_22) ;  /* 0x000000000004a947 */ /* 0x000fea0003800000 */
[----:B------:R-:W-:Y:S01]  /*1fb0*/  BPT.TRAP 0x1 ;  /* 0x000000040000795c */ /* 0x000fe20000300000 */
.L_x_22:
[----:B------:R-:W-:Y:S01]  /*1fc0*/  ULEA UR6, UR5, UR12, 0x3 ;  /* 0x0000000c05067291 */ /* 0x000fe2000f8e183f */
[----:B0-----:R-:W-:-:S05]  /*1fd0*/  IMAD.U32 R14, RZ, RZ, UR4 ;  /* 0x00000004ff0e7e24 */ /* 0x001fca000f8e00ff */
[----:B------:R-:W-:-:S04]  /*1fe0*/  SHF.L.U32 R14, R14, 0x1f, RZ ;  /* 0x0000001f0e0e7819 */ /* 0x000fc800000006ff */
[----:B------:R0:W1:Y:S01]  /*1ff0*/  SYNCS.PHASECHK.TRANS64.TRYWAIT P1, [UR6], R14 ;  /* 0x0000000eff0075a7 */ /* 0x0000620008020146 */
[----:B------:R-:W-:Y:S05]  /*2000*/  @!P2 BRA `(.L_x_23) ;  /* 0x000000000004a947 */ /* 0x000fea0003800000 */
[----:B------:R-:W-:Y:S01]  /*2010*/  BPT.TRAP 0x1 ;  /* 0x000000040000795c */ /* 0x000fe20000300000 */
.L_x_23:
[----:B-1----:R-:W-:Y:S05]  /*2020*/  @P1 BRA `(.L_x_24) ;  /* 0x0000000000081947 */ /* 0x002fea0003800000 */
[----:B------:R-:W1:Y:S02]  /*2030*/  SYNCS.PHASECHK.TRANS64.TRYWAIT P1, [UR6], R14 ;  /* 0x0000000eff0075a7 */ /* 0x000e640008020146 */
[----:B-1----:R-:W-:Y:S05]  /*2040*/  @!P1 BRA `(.L_x_25) ;  /* 0x0000006800849947 */ /* 0x002fea0003800000 */
.L_x_24:
[----:B------:R-:W-:Y:S01]  /*2050*/  ULDC UR7, c[0x0][0x50c] ;  /* 0x0001430000077ab9 */ /* 0x000fe20000000800 */
[----:B------:R-:W-:Y:S01]  /*2060*/  ULEA UR8, UR5, UR17, 0x7 ;  /* 0x0000001105087291 */ /* 0x000fe2000f8e383f */
[----:B------:R-:W-:Y:S01]  /*2070*/  WARPGROUP.ARRIVE ;  /* 0x00000000000079c5 */ /* 0x000fe20000000000 */
[----:B------:R-:W-:Y:S01]  /*2080*/  UISETP.NE.AND UP0, UPT, UR7, 0x1, UPT ;  /* 0x000000010700788c */ /* 0x000fe2000bf05270 */
[----:B------:R-:W-:Y:S01]  /*2090*/  CS2R R22, SRZ ;  /* 0x0000000000167805 */ /* 0x000fe2000001ff00 */
[----:B------:R-:W-:Y:S01]  /*20a0*/  ULEA UR10, UR5, UR18, 0x7 ;  /* 0x00000012050a7291 */ /* 0x000fe2000f8e383f */
[----:B------:R-:W-:Y:S01]  /*20b0*/  IMAD.MOV.U32 R21, RZ, RZ, RZ ;  /* 0x000000ffff157224 */ /* 0x000fe200078e00ff */
[----:B------:R-:W-:Y:S01]  /*20c0*/  USEL UR7, URZ, 0x1, UP0 ;  /* 0x000000013f077887 */ /* 0x000fe20008000000 */
[----:B------:R-:W-:Y:S01]  /*20d0*/  CS2R R56, SRZ ;  /* 0x0000000000387805 */ /* 0x000fe2000001ff00 */
[----:B------:R-:W-:Y:S01]  /*20e0*/  UMOV UR9, 0xc0000010 ;  /* 0xc000001000097882 */ /* 0x000fe20000000000 */
[----:B------:R-:W-:Y:S01]  /*20f0*/  UMOV UR11, 0xc0000010 ;  /* 0xc0000010000b7882 */ /* 0x000fe20000000000 */
[----:B------:R-:W-:Y:S01]  /*2100*/  UMOV UR6, 0x1 ;  /* 0x0000000100067882 */ /* 0x000fe20000000000 */
[----:B------:R-:W-:-:S02]  /*2110*/  CS2R R58, SRZ ;  /* 0x00000000003a7805 */ /* 0x000fc4000001ff00 */
[----:B------:R-:W-:Y:S01]  /*2120*/  ISETP.NE.AND P1, PT, RZ, UR7, PT ;  /* 0x00000007ff007c0c */ /* 0x000fe2000bf25270 */
[----:B------:R-:W-:Y:S01]  /*2130*/  QGMMA.64x64x32.F32.E5M2.E5M2 R24, gdesc[UR8], RZ, !UPT, gsb0 ;  /* 0x00e00000081879f3 */ /* 0x000fe2000c0038ff */
        /* <DEDUP_REMOVED lines=11> */
[----:B------:R-:W-:Y:S01]  /*21f0*/  CS2R R82, SRZ ;  /* 0x0000000000527805 */ /* 0x000fe2000001ff00 */
[----:B------:R-:W-:Y:S01]  /*2200*/  IMAD.MOV.U32 R84, RZ, RZ, RZ ;  /* 0x000000ffff547224 */ /* 0x000fe200078e00ff */
[----:B------:R-:W-:Y:S06]  /*2210*/  @!P1 BRA `(.L_x_26) ;  /* 0x0000000000889947 */ /* 0x000fec0003800000 */
[----:B------:R-:W-:Y:S02]  /*2220*/  WARPGROUP.DEPBAR.LE gsb0, 0x0 ;  /* 0x00008000000079c5 */ /* 0x000fe40000010000 */
[----:B------:R-:W-:-:S01]  /*2230*/  FADD R83, RZ, R24 ;  /* 0x00000018ff537221 */ /* 0x000fc20000000000 */
[----:B------:R-:W-:Y:S01]  /*2240*/  FADD R84, RZ, R25 ;  /* 0x00000019ff547221 */ /* 0x000fe20000000000 */
        /* <DEDUP_REMOVED lines=30> */
[----:B------:R-:W-:-:S06]  /*2430*/  UMOV UR6, URZ ;  /* 0x0000003f00067c82 */ /* 0x000fcc0008000000 */
.L_x_26:
[----:B------:R-:W-:-:S04]  /*2440*/  UIADD3 UR19, UR5, 0x1, URZ ;  /* 0x0000000105137890 */ /* 0x000fc8000fffe03f */
[----:B------:R-:W-:-:S04]  /*2450*/  UISETP.NE.AND UP0, UPT, UR19, 0x38, UPT ;  /* 0x000000381300788c */ /* 0x000fc8000bf05270 */
[----:B------:R-:W-:Y:S02]  /*2460*/  USEL UR8, URZ, 0x1, UP0 ;  /* 0x000000013f087887 */ /* 0x000fe40008000000 */
[----:B------:R-:W-:Y:S02]  /*2470*/  USEL UR19, UR19, URZ, UP0 ;  /* 0x0000003f13137287 */ /* 0x000fe40008000000 */
[----:B------:R-:W-:-:S06]  /*2480*/  ULOP3.LUT UR8, UR4, UR8, URZ, 0x3c, !UPT ;  /* 0x0000000804087292 */ /* 0x000fcc000f8e3c3f */
[----:B------:R-:W-:Y:S01]  /*2490*/  IMAD.U32 R87, RZ, RZ, UR8 ;  /* 0x00000008ff577e24 */ /* 0x000fe2000f8e00ff */
[----:B------:R-:W-:-:S06]  /*24a0*/  UMOV UR8, 0x1 ;  /* 0x0000000100087882 */ /* 0x000fcc0000000000 */
.L_x_21:
[----:B------:R-:W-:-:S06]  /*24b0*/  UISETP.GE.AND UP0, UPT, UR14, 0x1, UPT ;  /* 0x000000010e00788c */ /* 0x000fcc000bf06270 */
[----:B------:R-:W-:-:S13]  /*24c0*/  PLOP3.LUT P1, PT, PT, PT, UP0, 0x80, 0x0 ;  /* 0x000000000000781c */ /* 0x000fda0003f2f008 */
[----:B------:R-:W-:Y:S05]  /*24d0*/  @!P1 BRA `(.L_x_27) ;  /* 0x0000000400509947 */ /* 0x000fea0003800000 */
[----:B01----:R-:W-:Y:S01]  /*24e0*/  IMAD.U32 R14, RZ, RZ, UR14 ;  /* 0x0000000eff0e7e24 */ /* 0x003fe2000f8e00ff */
[----:B------:R-:W-:Y:S01]  /*24f0*/  ULDC UR25, c[0x0][0x50c] ;  /* 0x0001430000197ab9 */ /* 0x000fe20000000800 */
[----:B------:R-:W-:-:S07]  /*2500*/  IMAD.U32 R15, RZ, RZ, UR5 ;  /* 0x00000005ff0f7e24 */ /* 0x000fce000f8e00ff */
.L_x_35:
[----:B------:R-:W-:-:S13]  /*2510*/  ISETP.NE.AND P2, PT, R85, 0x3, PT ;  /* 0x000000035500780c */ /* 0x000fda0003f45270 */
[----:B0-----:R-:W-:Y:S05]  /*2520*/  @!P2 BRA `(.L_x_28) ;  /* 0x000000000004a947 */ /* 0x001fea0003800000 */
[----:B------:R-:W-:Y:S01]  /*2530*/  BPT.TRAP 0x1 ;  /* 0x000000040000795c */ /* 0x000fe20000300000 */
.L_x_28:
[----:B------:R-:W-:Y:S01]  /*2540*/  ULEA UR9, UR19, UR12, 0x3 ;  /* 0x0000000c13097291 */ /* 0x000fe2000f8e183f */
[----:B------:R-:W-:-:S08]  /*2550*/  SHF.L.U32 R18, R87, 0x1f, RZ ;  /* 0x0000001f57127819 */ /* 0x000fd000000006ff */
[----:B------:R0:W1:Y:S01]  /*2560*/  SYNCS.PHASECHK.TRANS64.TRYWAIT P1, [UR9], R18 ;  /* 0x00000012ff0075a7 */ /* 0x0000620008020149 */
[----:B------:R-:W-:Y:S05]  /*2570*/  @!P2 BRA `(.L_x_29) ;  /* 0x000000000004a947 */ /* 0x000fea0003800000 */
[----:B------:R-:W-:Y:S01]  /*2580*/  BPT.TRAP 0x1 ;  /* 0x000000040000795c */ /* 0x000fe20000300000 */
.L_x_29:
[----:B-1----:R-:W-:Y:S05]  /*2590*/  @P1 BRA `(.L_x_30) ;  /* 0x0000000000081947 */ /* 0x002fea0003800000 */
[----:B------:R-:W1:Y:S02]  /*25a0*/  SYNCS.PHASECHK.TRANS64.TRYWAIT P1, [UR9], R18 ;  /* 0x00000012ff0075a7 */ /* 0x000e640008020149 */
[----:B-1----:R-:W-:Y:S05]  /*25b0*/  @!P1 BRA `(.L_x_31) ;  /* 0x0000006400409947 */ /* 0x002fea0003800000 */
.L_x_30:
[----:B------:R-:W-:Y:S01]  /*25c0*/  UISETP.NE.AND UP0, UPT, UR7, URZ, UPT ;  /* 0x0000003f0700728c */ /* 0x000fe2000bf05270 */
[----:B------:R-:W-:Y:S01]  /*25d0*/  WARPGROUP.ARRIVE ;  /* 0x00000000000079c5 */ /* 0x000fe20000000000 */
[----:B------:R-:W-:Y:S02]  /*25e0*/  ULEA UR10, UR19, UR18, 0x7 ;  /* 0x00000012130a7291 */ /* 0x000fe4000f8e383f */
[----:B------:R-:W-:Y:S01]  /*25f0*/  USEL UR8, UR8, URZ, !UP0 ;  /* 0x0000003f08087287 */ /* 0x000fe2000c000000 */
[----:B------:R-:W-:Y:S01]  /*2600*/  UMOV UR9, 0xc0000010 ;  /* 0xc000001000097882 */ /* 0x000fe20000000000 */
[----:B------:R-:W-:Y:S02]  /*2610*/  UMOV UR11, 0xc0000010 ;  /* 0xc0000010000b7882 */ /* 0x000fe40000000000 */
[----:B------:R-:W-:Y:S02]  /*2620*/  UISETP.NE.U32.AND UP0, UPT, UR8, URZ, UPT ;  /* 0x0000003f0800728c */ /* 0x000fe4000bf05070 */
[----:B------:R-:W-:-:S02]  /*2630*/  ULEA UR8, UR19, UR17, 0x7 ;  /* 0x0000001113087291 */ /* 0x000fc4000f8e383f */
[----:B------:R-:W-:-:S07]  /*2640*/  UIADD3 UR6, UR6, 0x1, URZ ;  /* 0x0000000106067890 */ /* 0x000fce000fffe03f */
[----:B------:R-:W-:Y:S01]  /*2650*/  QGMMA.64x64x32.F32.E5M2.E5M2 R24, gdesc[UR8], R24, UP0, gsb0 ;  /* 0x00e00000081879f3 */ /* 0x000fe2000b803818 */
[----:B------:R-:W-:-:S04]  /*2660*/  UISETP.NE.AND UP0, UPT, UR6, UR25, UPT ;  /* 0x000000190600728c */ /* 0x000fc8000bf05270 */
[----:B------:R-:W-:-:S06]  /*2670*/  USEL UR7, URZ, 0x1, UP0 ;  /* 0x000000013f077887 */ /* 0x000fcc0008000000 */
[----:B------:R-:W-:Y:S01]  /*2680*/  ISETP.NE.AND P1, PT, RZ, UR7, PT ;  /* 0x00000007ff007c0c */ /* 0x000fe2000bf25270 */
[----:B------:R-:W-:-:S12]  /*2690*/  WARPGROUP.DEPBAR.LE gsb0, 0x1 ;  /* 0x00008000000079c5 */ /* 0x000fd80000010100 */
[----:B------:R-:W-:Y:S05]  /*26a0*/  @!P1 BRA `(.L_x_32) ;  /* 0x0000000000889947 */ /* 0x000fea0003800000 */
[----:B------:R-:W-:Y:S02]  /*26b0*/  WARPGROUP.DEPBAR.LE gsb0, 0x0 ;  /* 0x00008000000079c5 */ /* 0x000fe40000010000 */
[----:B------:R-:W-:-:S01]  /*26c0*/  FADD R83, R24, R83 ;  /* 0x0000005318537221 */ /* 0x000fc20000000000 */
[----:B------:R-:W-:Y:S01]  /*26d0*/  FADD R84, R25, R84 ;  /* 0x0000005419547221 */ /* 0x000fe20000000000 */
        /* <DEDUP_REMOVED lines=30> */
[----:B------:R-:W-:-:S06]  /*28c0*/  UMOV UR6, URZ ;  /* 0x0000003f00067c82 */ /* 0x000fcc0008000000 */
.L_x_32:
[----:B------:R-:W-:Y:S05]  /*28d0*/  @!P2 BRA `(.L_x_33) ;  /* 0x000000000004a947 */ /* 0x000fea0003800000 */
[----:B------:R-:W-:Y:S01]  /*28e0*/  BPT.TRAP 0x1 ;  /* 0x000000040000795c */ /* 0x000fe20000300000 */
.L_x_33:
[----:B01----:R-:W-:Y:S02]  /*28f0*/  @P0 LEA R18, R15, UR12, 0x3 ;  /* 0x0000000c0f120c11 */ /* 0x003fe4000f8e18ff */
[----:B------:R-:W-:-:S03]  /*2900*/  ISETP.GT.U32.AND P1, PT, R7, 0x1, PT ;  /* 0x000000010700780c */ /* 0x000fc60003f24070 */
[----:B------:R-:W-:-:S05]  /*2910*/  @P0 VIADD R19, R18, 0x1c0 ;  /* 0x000001c012130836 */ /* 0x000fca0000000000 */
[----:B------:R-:W-:-:S04]  /*2920*/  @P0 PRMT R19, R12, 0x654, R19 ;  /* 0x000006540c130816 */ /* 0x000fc80000000013 */
[----:B------:R0:W-:Y:S01]  /*2930*/  @P0 SYNCS.ARRIVE.TRANS64.RED.A1T0 RZ, [R19+URZ], RZ ;  /* 0x000000ff13ff09a7 */ /* 0x0001e2000810043f */
[----:B------:R-:W-:Y:S05]  /*2940*/  @P1 BRA `(.L_x_34) ;  /* 0x0000000000041947 */ /* 0x000fea0003800000 */
[----:B------:R-:W-:Y:S01]  /*2950*/  BPT.TRAP 0x1 ;  /* 0x000000040000795c */ /* 0x000fe20000300000 */
.L_x_34:
[----:B------:R-:W-:Y:S01]  /*2960*/  UIADD3 UR19, UR19, 0x1, URZ ;  /* 0x0000000113137890 */ /* 0x000fe2000fffe03f */
[C---:B------:R-:W-:Y:S01]  /*2970*/  ISETP.GT.AND P2, PT, R14.reuse, 0x1, PT ;  /* 0x000000010e00780c */ /* 0x040fe20003f44270 */
[----:B------:R-:W-:Y:S02]  /*2980*/  VIADD R15, R15, 0x1 ;  /* 0x000000010f0f7836 */ /* 0x000fe40000000000 */
[----:B------:R-:W-:Y:S01]  /*2990*/  UISETP.NE.AND UP0, UPT, UR19, 0x38, UPT ;  /* 0x000000381300788c */ /* 0x000fe2000bf05270 */
[----:B------:R-:W-:Y:S02]  /*29a0*/  VIADD R14, R14, 0xffffffff ;  /* 0xffffffff0e0e7836 */ /* 0x000fe40000000000 */
[C---:B------:R-:W-:Y:S01]  /*29b0*/  ISETP.NE.AND P1, PT, R15.reuse, 0x38, PT ;  /* 0x000000380f00780c */ /* 0x040fe20003f25270 */
[----:B------:R-:W-:Y:S02]  /*29c0*/  USEL UR8, URZ, 0x1, UP0 ;  /* 0x000000013f087887 */ /* 0x000fe40008000000 */
[----:B------:R-:W-:Y:S01]  /*29d0*/  USEL UR19, UR19, URZ, UP0 ;  /* 0x0000003f13137287 */ /* 0x000fe20008000000 */
[----:B------:R-:W-:-:S03]  /*29e0*/  SEL R15, R15, RZ, P1 ;  /* 0x000000ff0f0f7207 */ /* 0x000fc60000800000 */
[----:B------:R-:W-:Y:S01]  /*29f0*/  LOP3.LUT R87, R87, UR8, RZ, 0x3c, !PT ;  /* 0x0000000857577c12 */ /* 0x000fe2000f8e3cff */
[----:B------:R-:W-:Y:S01]  /*2a00*/  UMOV UR8, 0x1 ;  /* 0x0000000100087882 */ /* 0x000fe20000000000 */
[----:B------:R-:W-:Y:S06]  /*2a10*/  @P2 BRA `(.L_x_35) ;  /* 0xfffffff800bc2947 */ /* 0x000fec000383ffff */
.L_x_27:
[----:B------:R-:W-:Y:S01]  /*2a20*/  UISETP.NE.AND UP0, UPT, UR6, URZ, UPT ;  /* 0x0000003f0600728c */ /* 0x000fe2000bf05270 */
[----:B01----:R-:W0:Y:S01]  /*2a30*/  LDC R14, c[0x0][0x28c] ;  /* 0x0000a300ff0e7b82 */ /* 0x003e220000000800 */
[----:B------:R-:W-:Y:S02]  /*2a40*/  IMAD.U32 R15, RZ, RZ, UR24 ;  /* 0x00000018ff0f7e24 */ /* 0x000fe4000f8e00ff */
[----:B------:R-:W-:-:S06]  /*2a50*/  USEL UR6, URZ, 0x1, !UP0 ;  /* 0x000000013f067887 */ /* 0x000fcc000c000000 */
[----:B------:R-:W-:-:S13]  /*2a60*/  ISETP.NE.AND P1, PT, RZ, UR6, PT ;  /* 0x00000006ff007c0c */ /* 0x000fda000bf25270 */
[----:B------:R-:W-:Y:S05]  /*2a70*/  @!P1 BRA `(.L_x_36) ;  /* 0x0000000000849947 */ /* 0x000fea0003800000 */
[----:B------:R-:W-:Y:S02]  /*2a80*/  WARPGROUP.DEPBAR.LE gsb0, 0x0 ;  /* 0x00008000000079c5 */ /* 0x000fe40000010000 */
[----:B------:R-:W-:Y:S01]  /*2a90*/  FADD R83, R24, R83 ;  /* 0x0000005318537221 */ /* 0x000fe20000000000 */
        /* <DEDUP_REMOVED lines=30> */
[----:B------:R-:W-:-:S07]  /*2c80*/  FADD R22, R22, R55 ;  /* 0x0000003716167221 */ /* 0x000fce0000000000 */
.L_x_36:
[----:B0-----:R-:W-:Y:S01]  /*2c90*/  ISETP.GE.AND P1, PT, R14, 0x1, PT ;  /* 0x000000010e00780c */ /* 0x001fe20003f26270 */
[----:B------:R0:W-:Y:S01]  /*2ca0*/  SYNCS.ARRIVE.TRANS64.A1T0 RZ, [R15+UR23], RZ ;  /* 0x000000ff0fff79a7 */ /* 0x0001e20008100017 */
[----:B------:R-:W-:-:S11]  /*2cb0*/  WARPGROUP.DEPBAR.LE gsb0, 0x0 ;  /* 0x00008000000079c5 */ /* 0x000fd60000010000 */
[----:B------:R-:W-:Y:S05]  /*2cc0*/  @!P1 BRA `(.L_x_37) ;  /* 0x0000000000449947 */ /* 0x000fea0003800000 */
[----:B------:R-:W-:-:S13]  /*2cd0*/  ISETP.NE.AND P1, PT, R85, 0x3, PT ;  /* 0x000000035500780c */ /* 0x000fda0003f25270 */
[----:B------:R-:W-:Y:S05]  /*2ce0*/  @!P1 BRA `(.L_x_38) ;  /* 0x0000000000049947 */ /* 0x000fea0003800000 */
[----:B------:R-:W-:Y:S01]  /*2cf0*/  BPT.TRAP 0x1 ;  /* 0x000000040000795c */ /* 0x000fe20000300000 */
.L_x_38:
[----:B------:R-:W-:Y:S01]  /*2d00*/  VOTEU.ANY UP0, P0 ;  /* 0x00000000003f7886 */ /* 0x000fe20000000100 */
[----:B------:R-:W-:-:S04]  /*2d10*/  ISETP.GT.U32.AND P1, PT, R7, 0x1, PT ;  /* 0x000000010700780c */ /* 0x000fc80003f24070 */
[----:B------:R-:W-:-:S06]  /*2d20*/  @UP0 UIADD3 UR6, UR14, UR5, URZ ;  /* 0x000000050e060290 */ /* 0x000fcc000fffe03f */
[----:B------:R-:W-:Y:S02]  /*2d30*/  IMAD.U32 R14, RZ, RZ, UR6 ;  /* 0x00000006ff0e7e24 */ /* 0x000fe4000f8e00ff */
[----:B------:R-:W-:-:S03]  /*2d40*/  IMAD.U32 R19, RZ, RZ, UR6 ;  /* 0x00000006ff137e24 */ /* 0x000fc6000f8e00ff */
[----:B------:R-:W-:-:S05]  /*2d50*/  @P0 SHF.R.U32.HI R14, RZ, 0x3, R14 ;  /* 0x00000003ff0e0819 */ /* 0x000fca000001160e */
[----:B0-----:R-:W-:-:S04]  /*2d60*/  @P0 IMAD.WIDE.U32 R14, R14, 0x24924925, RZ ;  /* 0x249249250e0e0825 */ /* 0x001fc800078e00ff */
[----:B------:R-:W-:-:S05]  /*2d70*/  @P0 IMAD R14, R15, -0x38, R19 ;  /* 0xffffffc80f0e0824 */ /* 0x000fca00078e0213 */
[----:B------:R-:W-:-:S05]  /*2d80*/  @P0 LEA R14, R14, UR12, 0x3 ;  /* 0x0000000c0e0e0c11 */ /* 0x000fca000f8e18ff */
[----:B------:R-:W-:-:S05]  /*2d90*/  @P0 VIADD R15, R14, 0x1c0 ;  /* 0x000001c00e0f0836 */ /* 0x000fca0000000000 */
[----:B------:R-:W-:-:S04]  /*2da0*/  @P0 PRMT R15, R12, 0x654, R15 ;  /* 0x000006540c0f0816 */ /* 0x000fc8000000000f */
[----:B------:R1:W-:Y:S01]  /*2db0*/  @P0 SYNCS.ARRIVE.TRANS64.RED.A1T0 RZ, [R15+URZ], RZ ;  /* 0x000000ff0fff09a7 */ /* 0x0003e2000810043f */
[----:B------:R-:W-:Y:S05]  /*2dc0*/  @P1 BRA `(.L_x_37) ;  /* 0x0000000000041947 */ /* 0x000fea0003800000 */
[----:B------:R-:W-:Y:S01]  /*2dd0*/  BPT.TRAP 0x1 ;  /* 0x000000040000795c */ /* 0x000fe20000300000 */
.L_x_37:
[----:B------:R-:W-:Y:S01]  /*2de0*/  SHF.L.U32 R14, R86, 0x1f, RZ ;  /* 0x0000001f560e7819 */ /* 0x000fe200000006ff */
[----:B------:R-:W-:Y:S01]  /*2df0*/  UIADD3 UR5, UR22, UR5, URZ ;  /* 0x0000000516057290 */ /* 0x000fe2000fffe03f */
[----:B------:R-:W3:Y:S01]  /*2e00*/  LDC R26, c[0x0][0x288] ;  /* 0x0000a200ff1a7b82 */ /* 0x000ee20000000800 */
[----:B------:R-:W-:Y:S01]  /*2e10*/  UISETP.GE.U32.AND UP1, UPT, UR22, 0x38, UPT ;  /* 0x000000381600788c */ /* 0x000fe2000bf26070 */
[----:B------:R-:W-:Y:S01]  /*2e20*/  IMAD.SHL.U32 R24, R17, 0x2, RZ ;  /* 0x0000000211187824 */ /* 0x000fe200078e00ff */
[----:B------:R-:W-:Y:S02]  /*2e30*/  UISETP.GT.U32.AND UP0, UPT, UR5, 0x37, UPT ;  /* 0x000000370500788c */ /* 0x000fe4000bf04070 */
[----:B------:R-:W-:Y:S02]  /*2e40*/  USHF.R.U32.HI UR6, URZ, 0x3, UR5 ;  /* 0x000000033f067899 */ /* 0x000fe40008011605 */
[----:B------:R-:W-:Y:S01]  /*2e50*/  UISETP.LT.U32.AND UP0, UPT, UR22, 0x38, UP0 ;  /* 0x000000381600788c */ /* 0x000fe20008701070 */
[----:B------:R-:W2:Y:S01]  /*2e60*/  SYNCS.PHASECHK.TRANS64.TRYWAIT P1, [UR15+0x8], R14 ;  /* 0x0000080eff0075a7 */ /* 0x000ea2000802014f */
[----:B------:R-:W-:Y:S01]  /*2e70*/  UIMAD.WIDE.U32 UR6, UR6, 0x24924925, URZ ;  /* 0x24924925060678a5 */ /* 0x000fe2000f8e003f */
[----:B------:R-:W-:Y:S01]  /*2e80*/  SHF.R.S32.HI R25, RZ, 0x1f, R24 ;  /* 0x0000001fff197819 */ /* 0x000fe20000011418 */
[----:B------:R-:W-:-:S02]  /*2e90*/  USEL UR8, URZ, 0x1, !UP0 ;  /* 0x000000013f087887 */ /* 0x000fc4000c000000 */
[----:B------:R-:W-:Y:S02]  /*2ea0*/  UIMAD UR5, UR7, -0x38, UR5 ;  /* 0xffffffc8070578a4 */ /* 0x000fe4000f8e0205 */
[----:B------:R-:W-:-:S04]  /*2eb0*/  ULOP3.LUT UR4, UR4, UR8, URZ, 0x3c, !UPT ;  /* 0x0000000804047292 */ /* 0x000fc8000f8e3c3f */
[----:B------:R-:W-:Y:S01]  /*2ec0*/  @UP1 ULOP3.LUT UR4, UR4, 0x1, UR7, 0x78, !UPT ;  /* 0x0000000104041892 */ /* 0x000fe2000f8e7807 */
[----:B--23--:R-:W-:Y:S11]  /*2ed0*/  @!P1 BRA `(.L_x_39) ;  /* 0x0000005c00109947 */ /* 0x00cff60003800000 */
.L_x_185:
[----:B------:R-:W-:Y:S01]  /*2ee0*/  IMAD.SHL.U32 R27, R6, 0x40, RZ ;  /* 0x00000040061b7824 */ /* 0x000fe200078e00ff */
[----:B------:R-:W-:Y:S01]  /*2ef0*/  ULDC UR8, c[0x0][0x284] ;  /* 0x0000a10000087ab9 */ /* 0x000fe20000000800 */
[----:B------:R-:W-:Y:S01]  /*2f00*/  IMAD.SHL.U32 R33, R4, 0x40, RZ ;  /* 0x0000004004217824 */ /* 0x000fe200078e00ff */
[----:B------:R-:W-:Y:S01]  /*2f10*/  SHF.R.S32.HI R34, RZ, 0x1f, R5 ;  /* 0x0000001fff227819 */ /* 0x000fe20000011405 */
[----:B------:R-:W-:Y:S01]  /*2f20*/  ULDC.64 UR6, c[0x0][0x5d0] ;  /* 0x0001740000067ab9 */ /* 0x000fe20000000a00 */
[----:B------:R-:W-:Y:S01]  /*2f30*/  ISETP.GE.AND P1, PT, R27, UR8, PT ;  /* 0x000000081b007c0c */ /* 0x000fe2000bf26270 */
[----:B01----:R-:W-:Y:S01]  /*2f40*/  IMAD.WIDE.U32 R14, R5, UR6, R24 ;  /* 0x00000006050e7c25 */ /* 0x003fe2000f8e0018 */
[----:B------:R-:W-:Y:S02]  /*2f50*/  SHF.R.S32.HI R32, RZ, 0x1f, R33 ;  /* 0x0000001fff207819 */ /* 0x000fe40000011421 */
[C---:B------:R-:W-:Y:S01]  /*2f60*/  ISETP.GE.OR P1, PT, R33.reuse, R26, P1 ;  /* 0x0000001a2100720c */ /* 0x040fe20000f26670 */
[----:B------:R-:W-:Y:S01]  /*2f70*/  IMAD R4, R34, UR6, RZ ;  /* 0x0000000622047c24 */ /* 0x000fe2000f8e02ff */
[----:B------:R-:W-:-:S03]  /*2f80*/  IADD3 R14, P2, R33, R14, RZ ;  /* 0x0000000e210e7210 */ /* 0x000fc60007f5e0ff */
[----:B------:R-:W-:-:S05]  /*2f90*/  IMAD R19, R5, UR7, R4 ;  /* 0x0000000705137c24 */ /* 0x000fca000f8e0204 */
[----:B------:R-:W-:-:S03]  /*2fa0*/  IADD3.X R15, R32, R15, R19, P2, !PT ;  /* 0x0000000f200f7210 */ /* 0x000fc600017fe413 */
[----:B------:R-:W-:Y:S05]  /*2fb0*/  @P1 BRA `(.L_x_40) ;  /* 0x0000002400a81947 */ /* 0x000fea0003800000 */
[----:B------:R-:W0:Y:S01]  /*2fc0*/  LDC.64 R30, c[0x0][0x5c8] ;  /* 0x00017200ff1e7b82 */ /* 0x000e220000000a00 */
[----:B------:R-:W-:Y:S01]  /*2fd0*/  IMAD.WIDE R28, R6, 0x40, R10 ;  /* 0x00000040061c7825 */ /* 0x000fe200078e020a */
[----:B------:R-:W-:Y:S01]  /*2fe0*/  ULDC.64 UR6, c[0x0][0x5c0] ;  /* 0x0001700000067ab9 */ /* 0x000fe20000000a00 */
[----:B------:R-:W-:Y:S02]  /*2ff0*/  BSSY B0, `(.L_x_40) ;  /* 0x0000266000007945 */ /* 0x000fe40003800000 */
[----:B------:R-:W-:Y:S02]  /*3000*/  IMAD R26, R17, -0x2, R26 ;  /* 0xfffffffe111a7824 */ /* 0x000fe400078e021a */
[----:B------:R-:W-:Y:S02]  /*3010*/  IMAD.IADD R6, R20, 0x1, -R27 ;  /* 0x0000000114067824 */ /* 0x000fe400078e0a1b */
[----:B------:R-:W-:Y:S02]  /*3020*/  IMAD.IADD R26, R26, 0x1, -R33 ;  /* 0x000000011a1a7824 */ /* 0x000fe400078e0a21 */
[----:B0-----:R-:W-:-:S02]  /*3030*/  IMAD R4, R29, R30, RZ ;  /* 0x0000001e1d047224 */ /* 0x001fc400078e02ff */
[----:B------:R-:W-:-:S04]  /*3040*/  IMAD.WIDE.U32 R14, R28, R30, R14 ;  /* 0x0000001e1c0e7225 */ /* 0x000fc800078e000e */
[----:B------:R-:W-:Y:S01]  /*3050*/  IMAD R19, R28, R31, R4 ;  /* 0x0000001f1c137224 */ /* 0x000fe200078e0204 */
[----:B------:R-:W-:Y:S02]  /*3060*/  LEA R4, P1, R30, R14, 0x3 ;  /* 0x0000000e1e047211 */ /* 0x000fe400078218ff */
[----:B------:R-:W-:Y:S01]  /*3070*/  IADD3 R18, P2, R14, UR6, RZ ;  /* 0x000000060e127c10 */ /* 0x000fe2000ff5e0ff */
[----:B------:R-:W-:Y:S01]  /*3080*/  IMAD.IADD R19, R15, 0x1, R19 ;  /* 0x000000010f137824 */ /* 0x000fe200078e0213 */
[----:B------:R-:W-:-:S04]  /*3090*/  IADD3 R14, P3, R4, UR6, RZ ;  /* 0x00000006040e7c10 */ /* 0x000fc8000ff7e0ff */
[----:B------:R-:W-:Y:S02]  /*30a0*/  LEA.HI.X R4, R30, R19, R31, 0x3, P1 ;  /* 0x000000131e047211 */ /* 0x000fe400008f1c1f */
[----:B----45:R-:W-:Y:S02]  /*30b0*/  FSETP.NEU.AND P1, PT, R16, RZ, PT ;  /* 0x000000ff1000720b */ /* 0x030fe40003f2d000 */
[----:B------:R-:W-:Y:S02]  /*30c0*/  IADD3.X R19, R19, UR7, RZ, P2, !PT ;  /* 0x0000000713137c10 */ /* 0x000fe400097fe4ff */
[----:B------:R-:W-:-:S09]  /*30d0*/  IADD3.X R15, R4, UR7, RZ, P3, !PT ;  /* 0x00000007040f7c10 */ /* 0x000fd20009ffe4ff */
[----:B------:R-:W-:Y:S05]  /*30e0*/  @!P1 BRA `(.L_x_41) ;  /* 0x0000001c00189947 */ /* 0x000fea0003800000 */
[----:B------:R-:W-:Y:S01]  /*30f0*/  ULDC.64 UR6, c[0x0][0x5b8] ;  /* 0x00016e0000067ab9 */ /* 0x000fe20000000a00 */
[----:B------:R-:W-:Y:S01]  /*3100*/  ISETP.GE.AND P2, PT, R26, 0x1, PT ;  /* 0x000000011a00780c */ /* 0x000fe20003f46270 */
[----:B------:R-:W-:Y:S01]  /*3110*/  IMAD.WIDE.U32 R24, R5, UR6, R24 ;  /* 0x0000000605187c25 */ /* 0x000fe2000f8e0018 */
[----:B------:R-:W-:Y:S01]  /*3120*/  ULDC.64 UR8, c[0x0][0x5a8] ;  /* 0x00016a0000087ab9 */ /* 0x000fe20000000a00 */
[----:B------:R-:W-:Y:S01]  /*3130*/  BSSY B1, `(.L_x_42) ;  /* 0x000000f000017945 */ /* 0x000fe20003800000 */
[----:B------:R-:W-:Y:S01]  /*3140*/  ISETP.LT.OR P5, PT, R6, 0x1, !P2 ;  /* 0x000000010600780c */ /* 0x000fe200057a1670 */
[----:B------:R-:W-:Y:S01]  /*3150*/  IMAD R4, R34, UR6, RZ ;  /* 0x0000000622047c24 */ /* 0x000fe2000f8e02ff */
[----:B------:R-:W-:-:S03]  /*3160*/  IADD3 R24, P1, R33, R24, RZ ;  /* 0x0000001821187210 */ /* 0x000fc60007f3e0ff */
[----:B------:R-:W-:Y:S01]  /*3170*/  IMAD R5, R5, UR7, R4 ;  /* 0x0000000705057c24 */ /* 0x000fe2000f8e0204 */
[----:B------:R-:W-:Y:S02]  /*3180*/  ULDC.64 UR6, c[0x0][0x5b0] ;  /* 0x00016c0000067ab9 */ /* 0x000fe40000000a00 */
[----:B------:R-:W-:Y:S02]  /*3190*/  IMAD R27, R29, UR6, RZ ;  /* 0x000000061d1b7c24 */ /* 0x000fe4000f8e02ff */
[----:B------:R-:W-:Y:S02]  /*31a0*/  IADD3.X R25, R32, R25, R5, P1, !PT ;  /* 0x0000001920197210 */ /* 0x000fe40000ffe405 */
[C---:B------:R-:W-:Y:S02]  /*31b0*/  IMAD R27, R28.reuse, UR7, R27 ;  /* 0x000000071c1b7c24 */ /* 0x040fe4000f8e021b */
[----:B------:R-:W-:-:S03]  /*31c0*/  IMAD.WIDE.U32 R4, R28, UR6, R24 ;  /* 0x000000061c047c25 */ /* 0x000fc6000f8e0018 */
[----:B------:R-:W-:-:S04]  /*31d0*/  IADD3 R4, P1, R4, UR8, RZ ;  /* 0x0000000804047c10 */ /* 0x000fc8000ff3e0ff */
[--C-:B------:R-:W-:Y:S02]  /*31e0*/  IADD3.X R5, R5, UR9, R27.reuse, P1, !PT ;  /* 0x0000000905057c10 */ /* 0x100fe40008ffe41b */
[----:B------:R-:W-:Y:S01]  /*31f0*/  PRMT R27, RZ, 0x7610, R27 ;  /* 0x00007610ff1b7816 */ /* 0x000fe2000000001b */
[----:B------:R-:W-:Y:S06]  /*3200*/  @P5 BRA `(.L_x_43) ;  /* 0x0000000000045947 */ /* 0x000fec0003800000 */
[----:B------:R0:W5:Y:S02]  /*3210*/  LDG.E.U8 R27, desc[UR20][R4.64] ;  /* 0x00000014041b7981 */ /* 0x000164000c1e1100 */
.L_x_43:
[----:B------:R-:W-:Y:S05]  /*3220*/  BSYNC B1 ;  /* 0x0000000000017941 */ /* 0x000fea0003800000 */
.L_x_42:
[----:B-----5:R-:W-:Y:S01]  /*3230*/  LOP3.LUT R27, R27, 0xff, RZ, 0xc0, !PT ;  /* 0x000000ff1b1b7812 */ /* 0x020fe200078ec0ff */
[----:B------:R-:W-:Y:S01]  /*3240*/  BSSY B1, `(.L_x_44) ;  /* 0x000000c000017945 */ /* 0x000fe20003800000 */
[----:B------:R-:W-:Y:S02]  /*3250*/  ISETP.GE.AND P1, PT, R26, 0x2, PT ;  /* 0x000000021a00780c */ /* 0x000fe40003f26270 */
[----:B------:R-:W-:Y:S02]  /*3260*/  F2FP.F16.E5M2.UNPACK_B R27, R27 ;  /* 0x0000001bff1b723e */ /* 0x000fe400020004ff */
[----:B------:R-:W-:-:S03]  /*3270*/  ISETP.LT.OR P3, PT, R6, 0x1, !P1 ;  /* 0x000000010600780c */ /* 0x000fc60004f61670 */
[----:B------:R-:W-:-:S05]  /*3280*/  HADD2.F32 R27, -RZ, R27.H0_H0 ;  /* 0x2000001bff1b7230 */ /* 0x000fca0000004100 */
[----:B------:R-:W-:Y:S01]  /*3290*/  FMUL R30, R27, R16 ;  /* 0x000000101b1e7220 */ /* 0x000fe20000400000 */
[----:B------:R-:W-:-:S03]  /*32a0*/  PRMT R27, RZ, 0x7610, R27 ;  /* 0x00007610ff1b7816 */ /* 0x000fc6000000001b */
[----:B------:R-:W-:-:S05]  /*32b0*/  FFMA R30, R83, R13, R30 ;  /* 0x0000000d531e7223 */ /* 0x000fca000000001e */
[----:B------:R-:W-:-:S05]  /*32c0*/  F2FP.SATFINITE.E5M2.F32.PACK_AB_MERGE_C R31, RZ, R30, RZ ;  /* 0x0000001eff1f723e */ /* 0x000fca00048060ff */
[----:B------:R1:W-:Y:S01]  /*32d0*/  @!P5 STG.E.U8 desc[UR20][R18.64], R31 ;  /* 0x0000001f1200d986 */ /* 0x0003e2000c101114 */
[----:B------:R-:W-:Y:S05]  /*32e0*/  @P3 BRA `(.L_x_45) ;  /* 0x0000000000043947 */ /* 0x000fea0003800000 */
[----:B------:R2:W5:Y:S02]  /*32f0*/  LDG.E.U8 R27, desc[UR20][R4.64+0x1] ;  /* 0x00000114041b7981 */ /* 0x000564000c1e1100 */
.L_x_45:
[----:B------:R-:W-:Y:S05]  /*3300*/  BSYNC B1 ;  /* 0x0000000000017941 */ /* 0x000fea0003800000 */
.L_x_44:
[----:B-----5:R-:W-:Y:S01]  /*3310*/  LOP3.LUT R27, R27, 0xff, RZ, 0xc0, !PT ;  /* 0x000000ff1b1b7812 */ /* 0x020fe200078ec0ff */
[----:B------:R-:W-:Y:S01]  /*3320*/  BSSY B1, `(.L_x_46) ;  /* 0x0000012000017945 */ /* 0x000fe20003800000 */
[----:B-1----:R-:W-:Y:S02]  /*3330*/  IADD3 R31, P5, R28, 0x8, RZ ;  /* 0x000000081c1f7810 */ /* 0x002fe40007fbe0ff */
[----:B------:R-:W-:Y:S02]  /*3340*/  F2FP.F16.E5M2.UNPACK_B R27, R27 ;  /* 0x0000001bff1b723e */ /* 0x000fe400020004ff */
[----:B------:R-:W-:Y:S01]  /*3350*/  ISETP.LT.OR P2, PT, R6, 0x9, !P2 ;  /* 0x000000090600780c */ /* 0x000fe20005741670 */
[----:B------:R-:W-:Y:S02]  /*3360*/  IMAD.X R28, RZ, RZ, R29, P5 ;  /* 0x000000ffff1c7224 */ /* 0x000fe400028e061d */
[----:B------:R-:W-:Y:S02]  /*3370*/  HADD2.F32 R27, -RZ, R27.H0_H0 ;  /* 0x2000001bff1b7230 */ /* 0x000fe40000004100 */
[----:B------:R-:W-:-:S02]  /*3380*/  IMAD R28, R28, UR6, RZ ;  /* 0x000000061c1c7c24 */ /* 0x000fc4000f8e02ff */
[----:B------:R-:W-:-:S04]  /*3390*/  IMAD.WIDE.U32 R24, R31, UR6, R24 ;  /* 0x000000061f187c25 */ /* 0x000fc8000f8e0018 */
[----:B------:R-:W-:Y:S01]  /*33a0*/  FMUL R27, R27, R16 ;  /* 0x000000101b1b7220 */ /* 0x000fe20000400000 */
[----:B------:R-:W-:-:S03]  /*33b0*/  IMAD R31, R31, UR7, R28 ;  /* 0x000000071f1f7c24 */ /* 0x000fc6000f8e021c */
[----:B------:R-:W-:Y:S01]  /*33c0*/  FFMA R27, R84, R13, R27 ;  /* 0x0000000d541b7223 */ /* 0x000fe2000000001b */
[----:B------:R-:W-:-:S04]  /*33d0*/  IADD3 R24, P5, R24, UR8, RZ ;  /* 0x0000000818187c10 */ /* 0x000fc8000ffbe0ff */
[----:B------:R-:W-:Y:S02]  /*33e0*/  F2FP.SATFINITE.E5M2.F32.PACK_AB_MERGE_C R29, RZ, R27, RZ ;  /* 0x0000001bff1d723e */ /* 0x000fe400048060ff */
[----:B------:R-:W-:Y:S02]  /*33f0*/  IADD3.X R25, R25, UR9, R31, P5, !PT ;  /* 0x0000000919197c10 */ /* 0x000fe4000affe41f */
[----:B------:R-:W-:Y:S01]  /*3400*/  PRMT R27, RZ, 0x7610, R27 ;  /* 0x00007610ff1b7816 */ /* 0x000fe2000000001b */
[----:B------:R1:W-:Y:S01]  /*3410*/  @!P3 STG.E.U8 desc[UR20][R18.64+0x1], R29 ;  /* 0x0000011d1200b986 */ /* 0x0003e2000c101114 */
[----:B------:R-:W-:Y:S05]  /*3420*/  @P2 BRA `(.L_x_47) ;  /* 0x0000000000042947 */ /* 0x000fea0003800000 */
[----:B------:R3:W5:Y:S02]  /*3430*/  LDG.E.U8 R27, desc[UR20][R24.64] ;  /* 0x00000014181b7981 */ /* 0x000764000c1e1100 */
.L_x_47:
[----:B------:R-:W-:Y:S05]  /*3440*/  BSYNC B1 ;  /* 0x0000000000017941 */ /* 0x000fea0003800000 */
.L_x_46:
[----:B-----5:R-:W-:Y:S01]  /*3450*/  LOP3.LUT R27, R27, 0xff, RZ, 0xc0, !PT ;  /* 0x000000ff1b1b7812 */ /* 0x020fe200078ec0ff */
[----:B------:R-:W-:Y:S01]  /*3460*/  BSSY B1, `(.L_x_48) ;  /* 0x000000b000017945 */ /* 0x000fe20003800000 */
[----:B------:R-:W-:Y:S02]  /*3470*/  ISETP.LT.OR P1, PT, R6, 0x9, !P1 ;  /* 0x000000090600780c */ /* 0x000fe40004f21670 */
[----:B------:R-:W-:-:S05]  /*3480*/  F2FP.F16.E5M2.UNPACK_B R27, R27 ;  /* 0x0000001bff1b723e */ /* 0x000fca00020004ff */
[----:B------:R-:W-:-:S05]  /*3490*/  HADD2.F32 R27, -RZ, R27.H0_H0 ;  /* 0x2000001bff1b7230 */ /* 0x000fca0000004100 */
[----:B------:R-:W-:Y:S01]  /*34a0*/  FMUL R28, R27, R16 ;  /* 0x000000101b1c7220 */ /* 0x000fe20000400000 */
[----:B------:R-:W-:-:S03]  /*34b0*/  PRMT R27, RZ, 0x7610, R27 ;  /* 0x00007610ff1b7816 */ /* 0x000fc6000000001b */
[----:B------:R-:W-:-:S05]  /*34c0*/  FFMA R28, R81, R13, R28 ;  /* 0x0000000d511c7223 */ /* 0x000fca000000001c */
[----:B-1----:R-:W-:-:S05]  /*34d0*/  F2FP.SATFINITE.E5M2.F32.PACK_AB_MERGE_C R29, RZ, R28, RZ ;  /* 0x0000001cff1d723e */ /* 0x002fca00048060ff */
[----:B------:R1:W-:Y:S01]  /*34e0*/  @!P2 STG.E.U8 desc[UR20][R14.64], R29 ;  /* 0x0000001d0e00a986 */ /* 0x0003e2000c101114 */
[----:B------:R-:W-:Y:S05]  /*34f0*/  @P1 BRA `(.L_x_49) ;  /* 0x0000000000041947 */ /* 0x000fea0003800000 */
[----:B------:R4:W5:Y:S02]  /*3500*/  LDG.E.U8 R27, desc[UR20][R24.64+0x1] ;  /* 0x00000114181b7981 */ /* 0x000964000c1e1100 */
.L_x_49:
[----:B------:R-:W-:Y:S05]  /*3510*/  BSYNC B1 ;  /* 0x0000000000017941 */ /* 0x000fea0003800000 */
.L_x_48:
[----:B-----5:R-:W-:Y:S01]  /*3520*/  LOP3.LUT R27, R27, 0xff, RZ, 0xc0, !PT ;  /* 0x000000ff1b1b7812 */ /* 0x020fe200078ec0ff */
[----:B------:R-:W-:Y:S01]  /*3530*/  BSSY B1, `(.L_x_50) ;  /* 0x000000c000017945 */ /* 0x000fe20003800000 */
[----:B------:R-:W-:Y:S02]  /*3540*/  ISETP.GE.AND P2, PT, R26, 0x9, PT ;  /* 0x000000091a00780c */ /* 0x000fe40003f46270 */
[----:B------:R-:W-:Y:S02]  /*3550*/  F2FP.F16.E5M2.UNPACK_B R27, R27 ;  /* 0x0000001bff1b723e */ /* 0x000fe400020004ff */
[----:B------:R-:W-:-:S03]  /*3560*/  ISETP.LT.OR P3, PT, R6, 0x1, !P2 ;  /* 0x000000010600780c */ /* 0x000fc60005761670 */
[----:B------:R-:W-:-:S05]  /*3570*/  HADD2.F32 R27, -RZ, R27.H0_H0 ;  /* 0x2000001bff1b7230 */ /* 0x000fca0000004100 */
[----:B------:R-:W-:-:S04]  /*3580*/  FMUL R27, R27, R16 ;  /* 0x000000101b1b7220 */ /* 0x000fc80000400000 */
[----:B------:R-:W-:-:S05]  /*3590*/  FFMA R27, R82, R13, R27 ;  /* 0x0000000d521b7223 */ /* 0x000fca000000001b */
[----:B-1----:R-:W-:Y:S02]  /*35a0*/  F2FP.SATFINITE.E5M2.F32.PACK_AB_MERGE_C R29, RZ, R27, RZ ;  /* 0x0000001bff1d723e */ /* 0x002fe400048060ff */
[----:B------:R-:W-:-:S03]  /*35b0*/  PRMT R27, RZ, 0x7610, R27 ;  /* 0x00007610ff1b7816 */ /* 0x000fc6000000001b */
[----:B------:R1:W-:Y:S01]  /*35c0*/  @!P1 STG.E.U8 desc[UR20][R14.64+0x1], R29 ;  /* 0x0000011d0e009986 */ /* 0x0003e2000c101114 */
[----:B------:R-:W-:Y:S05]  /*35d0*/  @P3 BRA `(.L_x_51) ;  /* 0x0000000000043947 */ /* 0x000fea0003800000 */
[----:B------:R0:W5:Y:S02]  /*35e0*/  LDG.E.U8 R27, desc[UR20][R4.64+0x8] ;  /* 0x00000814041b7981 */ /* 0x000164000c1e1100 */
.L_x_51:
[----:B------:R-:W-:Y:S05]  /*35f0*/  BSYNC B1 ;  /* 0x0000000000017941 */ /* 0x000fea0003800000 */
.L_x_50:
        /* <DEDUP_REMOVED lines=13> */
.L_x_53:
[----:B------:R-:W-:Y:S05]  /*36d0*/  BSYNC B1 ;  /* 0x0000000000017941 */ /* 0x000fea0003800000 */
.L_x_52:
[----:B-----5:R-:W-:Y:S01]  /*36e0*/  LOP3.LUT R27, R27, 0xff, RZ, 0xc0, !PT ;  /* 0x000000ff1b1b7812 */ /* 0x020fe200078ec0ff */
[----:B------:R-:W-:Y:S01]  /*36f0*/  BSSY B1, `(.L_x_54) ;  /* 0x000000b000017945 */ /* 0x000fe20003800000 */
[----:B------:R-:W-:Y:S02]  /*3700*/  ISETP.LT.OR P2, PT, R6, 0x9, !P2 ;  /* 0x000000090600780c */ /* 0x000fe40005741670 */
[----:B------:R-:W-:-:S05]  /*3710*/  F2FP.F16.E5M2.UNPACK_B R27, R27 ;  /* 0x0000001bff1b723e */ /* 0x000fca00020004ff */
        /* <DEDUP_REMOVED lines=8> */
.L_x_55:
[----:B------:R-:W-:Y:S05]  /*37a0*/  BSYNC B1 ;  /* 0x0000000000017941 */ /* 0x000fea0003800000 */
.L_x_54:
        /* <DEDUP_REMOVED lines=12> */
.L_x_57:
[----:B------:R-:W-:Y:S05]  /*3870*/  BSYNC B1 ;  /* 0x0000000000017941 */ /* 0x000fea0003800000 */
.L_x_56:
        /* <DEDUP_REMOVED lines=13> */
.L_x_59:
[----:B------:R-:W-:Y:S05]  /*3950*/  BSYNC B1 ;  /* 0x0000000000017941 */ /* 0x000fea0003800000 */
.L_x_58:
        /* <DEDUP_REMOVED lines=13> */
.L_x_61:
[----:B------:R-:W-:Y:S05]  /*3a30*/  BSYNC B1 ;  /* 0x0000000000017941 */ /* 0x000fea0003800000 */
.L_x_60:
        /* <DEDUP_REMOVED lines=12> */
.L_x_63:
[----:B------:R-:W-:Y:S05]  /*3b00*/  BSYNC B1 ;  /* 0x0000000000017941 */ /* 0x000fea0003800000 */
.L_x_62:
        /* <DEDUP_REMOVED lines=12> */
.L_x_65:
[----:B------:R-:W-:Y:S05]  /*3bd0*/  BSYNC B1 ;  /* 0x0000000000017941 */ /* 0x000fea0003800000 */
.L_x_64:
        /* <DEDUP_REMOVED lines=13> */
.L_x_67:
[----:B------:R-:W-:Y:S05]  /*3cb0*/  BSYNC B1 ;  /* 0x0000000000017941 */ /* 0x000fea0003800000 */
.L_x_66:
        /* <DEDUP_REMOVED lines=13> */
.L_x_69:
[----:B------:R-:W-:Y:S05]  /*3d90*/  BSYNC B1 ;  /* 0x0000000000017941 */ /* 0x000fea0003800000 */
.L_x_68:
        /* <DEDUP_REMOVED lines=12> */
.L_x_71:
[----:B------:R-:W-:Y:S05]  /*3e60*/  BSYNC B1 ;  /* 0x0000000000017941 */ /* 0x000fea0003800000 */
.L_x_70:
        /* <DEDUP_REMOVED lines=12> */
.L_x_73:
[----:B------:R-:W-:Y:S05]  /*3f30*/  BSYNC B1 ;  /* 0x0000000000017941 */ /* 0x000fea0003800000 */
.L_x_72:
        /* <DEDUP_REMOVED lines=13> */
.L_x_75:
[----:B------:R-:W-:Y:S05]  /*4010*/  BSYNC B1 ;  /* 0x0000000000017941 */ /* 0x000fea0003800000 */
.L_x_74:
        /* <DEDUP_REMOVED lines=13> */
.L_x_77:
[----:B------:R-:W-:Y:S05]  /*40f0*/  BSYNC B1 ;  /* 0x0000000000017941 */ /* 0x000fea0003800000 */
.L_x_76:
        /* <DEDUP_REMOVED lines=12> */
.L_x_79:
[----:B------:R-:W-:Y:S05]  /*41c0*/  BSYNC B1 ;  /* 0x0000000000017941 */ /* 0x000fea0003800000 */
.L_x_78:
        /* <DEDUP_REMOVED lines=12> */
.L_x_81:
[----:B------:R-:W-:Y:S05]  /*4290*/  BSYNC B1 ;  /* 0x0000000000017941 */ /* 0x000fea0003800000 */
.L_x_80:
        /* <DEDUP_REMOVED lines=13> */
.L_x_83:
[----:B------:R-:W-:Y:S05]  /*4370*/  BSYNC B1 ;  /* 0x0000000000017941 */ /* 0x000fea0003800000 */
.L_x_82:
        /* <DEDUP_REMOVED lines=13> */
.L_x_85:
[----:B------:R-:W-:Y:S05]  /*4450*/  BSYNC B1 ;  /* 0x0000000000017941 */ /* 0x000fea0003800000 */
.L_x_84:
        /* <DEDUP_REMOVED lines=12> */
.L_x_87:
[----:B------:R-:W-:Y:S05]  /*4520*/  BSYNC B1 ;  /* 0x0000000000017941 */ /* 0x000fea0003800000 */
.L_x_86:
        /* <DEDUP_REMOVED lines=12> */
.L_x_89:
[----:B------:R-:W-:Y:S05]  /*45f0*/  BSYNC B1 ;  /* 0x0000000000017941 */ /* 0x000fea0003800000 */
.L_x_88:
        /* <DEDUP_REMOVED lines=13> */
.L_x_91:
[----:B------:R-:W-:Y:S05]  /*46d0*/  BSYNC B1 ;  /* 0x0000000000017941 */ /* 0x000fea0003800000 */
.L_x_90:
        /* <DEDUP_REMOVED lines=13> */
.L_x_93:
[----:B------:R-:W-:Y:S05]  /*47b0*/  BSYNC B1 ;  /* 0x0000000000017941 */ /* 0x000fea0003800000 */
.L_x_92:
        /* <DEDUP_REMOVED lines=12> */
.L_x_95:
[----:B------:R-:W-:Y:S05]  /*4880*/  BSYNC B1 ;  /* 0x0000000000017941 */ /* 0x000fea0003800000 */
.L_x_94:
        /* <DEDUP_REMOVED lines=12> */
.L_x_97:
[----:B------:R-:W-:Y:S05]  /*4950*/  BSYNC B1 ;  /* 0x0000000000017941 */ /* 0x000fea0003800000 */
.L_x_96:
        /* <DEDUP_REMOVED lines=13> */
.L_x_99:
[----:B------:R-:W-:Y:S05]  /*4a30*/  BSYNC B1 ;  /* 0x0000000000017941 */ /* 0x000fea0003800000 */
.L_x_98:
[----:B-----5:R-:W-:Y:S01]  /*4a40*/  LOP3.LUT R27, R27, 0xff, RZ, 0xc0, !PT ;  /* 0x000000ff1b1b7812 */ /* 0x020fe200078ec0ff */
[----:B------:R-:W-:Y:S01]  /*4a50*/  BSSY B1, `(.L_x_100) ;  /* 0x000000c000017945 */ /* 0x000fe20003800000 */
[----:B------:R-:W-:Y:S02]  /*4a60*/  ISETP.GE.AND P1, PT, R26, 0x3a, PT ;  /* 0x0000003a1a00780c */ /* 0x000fe40003f26270 */
[----:B------:R-:W-:Y:S02]  /*4a70*/  F2FP.F16.E5M2.UNPACK_B R27, R27 ;  /* 0x0000001bff1b723e */ /* 0x000fe400020004ff */
[----:B------:R-:W-:-:S03]  /*4a80*/  ISETP.LT.OR P5, PT, R6, 0x1, !P1 ;  /* 0x000000010600780c */ /* 0x000fc60004fa1670 */
[----:B------:R-:W-:-:S05]  /*4a90*/  HADD2.F32 R27, -RZ, R27.H0_H0 ;  /* 0x2000001bff1b7230 */ /* 0x000fca0000004100 */
[----:B------:R-:W-:-:S04]  /*4aa0*/  FMUL R28, R27, R16 ;  /* 0x000000101b1c7220 */ /* 0x000fc80000400000 */
[----:B------:R-:W-:Y:S01]  /*4ab0*/  FFMA R28, R23, R13, R28 ;  /* 0x0000000d171c7223 */ /* 0x000fe2000000001c */
[----:B------:R-:W-:-:S04]  /*4ac0*/  PRMT R23, RZ, 0x7610, R23 ;  /* 0x00007610ff177816 */ /* 0x000fc80000000017 */
[----:B------:R-:W-:-:S05]  /*4ad0*/  F2FP.SATFINITE.E5M2.F32.PACK_AB_MERGE_C R27, RZ, R28, RZ ;  /* 0x0000001cff1b723e */ /* 0x000fca00048060ff */
[----:B------:R0:W-:Y:S01]  /*4ae0*/  @!P3 STG.E.U8 desc[UR20][R18.64+0x38], R27 ;  /* 0x0000381b1200b986 */ /* 0x0001e2000c101114 */
[----:B------:R-:W-:Y:S05]  /*4af0*/  @P5 BRA `(.L_x_101) ;  /* 0x0000000000045947 */ /* 0x000fea0003800000 */
[----:B------:R0:W5:Y:S02]  /*4b00*/  LDG.E.U8 R23, desc[UR20][R4.64+0x39] ;  /* 0x0000391404177981 */ /* 0x000164000c1e1100 */
.L_x_101:
[----:B------:R-:W-:Y:S05]  /*4b10*/  BSYNC B1 ;  /* 0x0000000000017941 */ /* 0x000fea0003800000 */
.L_x_100:
[----:B-----5:R-:W-:Y:S01]  /*4b20*/  LOP3.LUT R23, R23, 0xff, RZ, 0xc0, !PT ;  /* 0x000000ff17177812 */ /* 0x020fe200078ec0ff */
[----:B------:R-:W-:Y:S01]  /*4b30*/  BSSY B1, `(.L_x_102) ;  /* 0x000000b000017945 */ /* 0x000fe20003800000 */
[----:B------:R-:W-:Y:S02]  /*4b40*/  ISETP.LT.OR P2, PT, R6, 0x9, !P2 ;  /* 0x000000090600780c */ /* 0x000fe40005741670 */
[----:B------:R-:W-:Y:S02]  /*4b50*/  F2FP.F16.E5M2.UNPACK_B R23, R23 ;  /* 0x00000017ff17723e */ /* 0x000fe400020004ff */
[----:B0-2---:R-:W-:-:S03]  /*4b60*/  PRMT R4, RZ, 0x7610, R4 ;  /* 0x00007610ff047816 */ /* 0x005fc60000000004 */
[----:B------:R-:W-:-:S05]  /*4b70*/  HADD2.F32 R23, -RZ, R23.H0_H0 ;  /* 0x20000017ff177230 */ /* 0x000fca0000004100 */
[----:B------:R-:W-:-:S04]  /*4b80*/  FMUL R23, R23, R16 ;  /* 0x0000001017177220 */ /* 0x000fc80000400000 */
[----:B------:R-:W-:-:S05]  /*4b90*/  FFMA R23, R56, R13, R23 ;  /* 0x0000000d38177223 */ /* 0x000fca0000000017 */
[----:B------:R-:W-:-:S05]  /*4ba0*/  F2FP.SATFINITE.E5M2.F32.PACK_AB_MERGE_C R23, RZ, R23, RZ ;  /* 0x00000017ff17723e */ /* 0x000fca00048060ff */
[----:B------:R0:W-:Y:S01]  /*4bb0*/  @!P5 STG.E.U8 desc[UR20][R18.64+0x39], R23 ;  /* 0x000039171200d986 */ /* 0x0001e2000c101114 */
[----:B------:R-:W-:Y:S05]  /*4bc0*/  @P2 BRA `(.L_x_103) ;  /* 0x0000000000042947 */ /* 0x000fea0003800000 */
[----:B------:R2:W5:Y:S02]  /*4bd0*/  LDG.E.U8 R4, desc[UR20][R24.64+0x38] ;  /* 0x0000381418047981 */ /* 0x000564000c1e1100 */
.L_x_103:
[----:B------:R-:W-:Y:S05]  /*4be0*/  BSYNC B1 ;  /* 0x0000000000017941 */ /* 0x000fea0003800000 */
.L_x_102:
[----:B-----5:R-:W-:Y:S01]  /*4bf0*/  LOP3.LUT R4, R4, 0xff, RZ, 0xc0, !PT ;  /* 0x000000ff04047812 */ /* 0x020fe200078ec0ff */
[----:B------:R-:W-:Y:S01]  /*4c00*/  BSSY B1, `(.L_x_104) ;  /* 0x000000b000017945 */ /* 0x000fe20003800000 */
[----:B------:R-:W-:Y:S02]  /*4c10*/  ISETP.LT.OR P1, PT, R6, 0x9, !P1 ;  /* 0x000000090600780c */ /* 0x000fe40004f21670 */
[----:B------:R-:W-:-:S05]  /*4c20*/  F2FP.F16.E5M2.UNPACK_B R4, R4 ;  /* 0x00000004ff04723e */ /* 0x000fca00020004ff */
[----:B------:R-:W-:-:S05]  /*4c30*/  HADD2.F32 R5, -RZ, R4.H0_H0 ;  /* 0x20000004ff057230 */ /* 0x000fca0000004100 */
[----:B------:R-:W-:-:S04]  /*4c40*/  FMUL R4, R5, R16 ;  /* 0x0000001005047220 */ /* 0x000fc80000400000 */
[----:B------:R-:W-:-:S05]  /*4c50*/  FFMA R4, R21, R13, R4 ;  /* 0x0000000d15047223 */ /* 0x000fca0000000004 */
[----:B------:R-:W-:Y:S02]  /*4c60*/  F2FP.SATFINITE.E5M2.F32.PACK_AB_MERGE_C R5, RZ, R4, RZ ;  /* 0x00000004ff05723e */ /* 0x000fe400048060ff */
[----:B------:R-:W-:-:S03]  /*4c70*/  PRMT R4, RZ, 0x7610, R4 ;  /* 0x00007610ff047816 */ /* 0x000fc60000000004 */
[----:B------:R0:W-:Y:S01]  /*4c80*/  @!P2 STG.E.U8 desc[UR20][R14.64+0x38], R5 ;  /* 0x000038050e00a986 */ /* 0x0001e2000c101114 */
[----:B------:R-:W-:Y:S05]  /*4c90*/  @P1 BRA `(.L_x_105) ;  /* 0x0000000000041947 */ /* 0x000fea0003800000 */
[----:B------:R0:W5:Y:S02]  /*4ca0*/  LDG.E.U8 R4, desc[UR20][R24.64+0x39] ;  /* 0x0000391418047981 */ /* 0x000164000c1e1100 */
.L_x_105:
[----:B------:R-:W-:Y:S05]  /*4cb0*/  BSYNC B1 ;  /* 0x0000000000017941 */ /* 0x000fea0003800000 */
.L_x_104:
[----:B------:R-:W-:Y:S05]  /*4cc0*/  @P1 BRA `(.L_x_106) ;  /* 0x0000000800601947 */ /* 0x000fea0003800000 */
[----:B-----5:R-:W-:-:S04]  /*4cd0*/  LOP3.LUT R4, R4, 0xff, RZ, 0xc0, !PT ;  /* 0x000000ff04047812 */ /* 0x020fc800078ec0ff */
[----:B------:R-:W-:-:S05]  /*4ce0*/  F2FP.F16.E5M2.UNPACK_B R4, R4 ;  /* 0x00000004ff04723e */ /* 0x000fca00020004ff */
[----:B0-----:R-:W-:-:S05]  /*4cf0*/  HADD2.F32 R5, -RZ, R4.H0_H0 ;  /* 0x20000004ff057230 */ /* 0x001fca0000004100 */
[----:B------:R-:W-:-:S04]  /*4d00*/  FMUL R5, R5, R16 ;  /* 0x0000001005057220 */ /* 0x000fc80000400000 */
[----:B------:R-:W-:-:S05]  /*4d10*/  FFMA R5, R22, R13, R5 ;  /* 0x0000000d16057223 */ /* 0x000fca0000000005 */
[----:B------:R-:W-:-:S05]  /*4d20*/  F2FP.SATFINITE.E5M2.F32.PACK_AB_MERGE_C R5, RZ, R5, RZ ;  /* 0x00000005ff05723e */ /* 0x000fca00048060ff */
[----:B------:R0:W-:Y:S01]  /*4d30*/  STG.E.U8 desc[UR20][R14.64+0x39], R5 ;  /* 0x000039050e007986 */ /* 0x0001e2000c101114 */
[----:B------:R-:W-:Y:S05]  /*4d40*/  BRA `(.L_x_106) ;  /* 0x0000000800407947 */ /* 0x000fea0003800000 */
.L_x_41:
[----:B------:R-:W-:Y:S01]  /*4d50*/  ISETP.GE.AND P1, PT, R26, 0x2, PT ;  /* 0x000000021a00780c */ /* 0x000fe20003f26270 */
[-C--:B------:R-:W-:Y:S01]  /*4d60*/  FMUL R84, R84, R13.reuse ;  /* 0x0000000d54547220 */ /* 0x080fe20000400000 */
[----:B------:R-:W-:Y:S01]  /*4d70*/  ISETP.GE.AND P3, PT, R26, 0x1, PT ;  /* 0x000000011a00780c */ /* 0x000fe20003f66270 */
[-C--:B------:R-:W-:Y:S01]  /*4d80*/  FMUL R83, R83, R13.reuse ;  /* 0x0000000d53537220 */ /* 0x080fe20000400000 */
[C---:B------:R-:W-:Y:S01]  /*4d90*/  ISETP.LT.OR P5, PT, R6.reuse, 0x1, !P1 ;  /* 0x000000010600780c */ /* 0x040fe20004fa1670 */
[-C--:B------:R-:W-:Y:S01]  /*4da0*/  FMUL R81, R81, R13.reuse ;  /* 0x0000000d51517220 */ /* 0x080fe20000400000 */
[----:B------:R-:W-:Y:S01]  /*4db0*/  ISETP.LT.OR P2, PT, R6, 0x1, !P3 ;  /* 0x000000010600780c */ /* 0x000fe20005f41670 */
[-C--:B------:R-:W-:Y:S01]  /*4dc0*/  FMUL R82, R82, R13.reuse ;  /* 0x0000000d52527220 */ /* 0x080fe20000400000 */
[----:B------:R-:W-:Y:S01]  /*4dd0*/  ISETP.LT.OR P3, PT, R6, 0x9, !P3 ;  /* 0x000000090600780c */ /* 0x000fe20005f61670 */
[-C--:B------:R-:W-:Y:S01]  /*4de0*/  FMUL R79, R79, R13.reuse ;  /* 0x0000000d4f4f7220 */ /* 0x080fe20000400000 */
[----:B------:R-:W-:Y:S01]  /*4df0*/  F2FP.SATFINITE.E5M2.F32.PACK_AB_MERGE_C R5, RZ, R84, RZ ;  /* 0x00000054ff05723e */ /* 0x000fe200048060ff */
[----:B------:R-:W-:Y:S01]  /*4e00*/  FMUL R80, R80, R13 ;  /* 0x0000000d50507220 */ /* 0x000fe20000400000 */
[----:B------:R-:W-:Y:S01]  /*4e10*/  F2FP.SATFINITE.E5M2.F32.PACK_AB_MERGE_C R83, RZ, R83, RZ ;  /* 0x00000053ff53723e */ /* 0x000fe200048060ff */
[----:B------:R-:W-:Y:S01]  /*4e20*/  FMUL R77, R77, R13 ;  /* 0x0000000d4d4d7220 */ /* 0x000fe20000400000 */
[----:B------:R-:W-:Y:S01]  /*4e30*/  F2FP.SATFINITE.E5M2.F32.PACK_AB_MERGE_C R81, RZ, R81, RZ ;  /* 0x00000051ff51723e */ /* 0x000fe200048060ff */
[-C--:B------:R-:W-:Y:S01]  /*4e40*/  FMUL R78, R78, R13.reuse ;  /* 0x0000000d4e4e7220 */ /* 0x080fe20000400000 */
[----:B------:R-:W-:Y:S01]  /*4e50*/  ISETP.LT.OR P1, PT, R6, 0x9, !P1 ;  /* 0x000000090600780c */ /* 0x000fe20004f21670 */
[----:B------:R0:W-:Y:S01]  /*4e60*/  @!P5 STG.E.U8 desc[UR20][R18.64+0x1], R5 ;  /* 0x000001051200d986 */ /* 0x0001e2000c101114 */
[C---:B------:R-:W-:Y:S01]  /*4e70*/  ISETP.GE.AND P5, PT, R26.reuse, 0x9, PT ;  /* 0x000000091a00780c */ /* 0x040fe20003fa6270 */
[----:B------:R-:W-:Y:S01]  /*4e80*/  FMUL R75, R75, R13 ;  /* 0x0000000d4b4b7220 */ /* 0x000fe20000400000 */
[----:B------:R-:W-:Y:S01]  /*4e90*/  F2FP.SATFINITE.E5M2.F32.PACK_AB_MERGE_C R79, RZ, R79, RZ ;  /* 0x0000004fff4f723e */ /* 0x000fe200048060ff */
[----:B------:R-:W-:Y:S01]  /*4ea0*/  @!P2 STG.E.U8 desc[UR20][R18.64], R83 ;  /* 0x000000531200a986 */ /* 0x000fe2000c101114 */
[----:B------:R-:W-:Y:S01]  /*4eb0*/  ISETP.GE.AND P2, PT, R26, 0xa, PT ;  /* 0x0000000a1a00780c */ /* 0x000fe20003f46270 */
[-C--:B------:R-:W-:Y:S01]  /*4ec0*/  FMUL R76, R76, R13.reuse ;  /* 0x0000000d4c4c7220 */ /* 0x080fe20000400000 */
[----:B------:R-:W-:Y:S01]  /*4ed0*/  F2FP.SATFINITE.E5M2.F32.PACK_AB_MERGE_C R25, RZ, R80, RZ ;  /* 0x00000050ff19723e */ /* 0x000fe200048060ff */
[----:B------:R-:W-:Y:S01]  /*4ee0*/  @!P3 STG.E.U8 desc[UR20][R14.64], R81 ;  /* 0x000000510e00b986 */ /* 0x000fe2000c101114 */
[C---:B------:R-:W-:Y:S01]  /*4ef0*/  ISETP.LT.OR P3, PT, R6.reuse, 0x1, !P5 ;  /* 0x000000010600780c */ /* 0x040fe20006f61670 */
[-C--:B------:R-:W-:Y:S01]  /*4f00*/  FMUL R73, R73, R13.reuse ;  /* 0x0000000d49497220 */ /* 0x080fe20000400000 */
[----:B------:R-:W-:Y:S01]  /*4f10*/  ISETP.LT.OR P6, PT, R6, 0x1, !P2 ;  /* 0x000000010600780c */ /* 0x000fe200057c1670 */
[-C--:B------:R-:W-:Y:S01]  /*4f20*/  FMUL R74, R74, R13.reuse ;  /* 0x0000000d4a4a7220 */ /* 0x080fe20000400000 */
[----:B------:R-:W-:Y:S01]  /*4f30*/  ISETP.LT.OR P5, PT, R6, 0x9, !P5 ;  /* 0x000000090600780c */ /* 0x000fe20006fa1670 */
[-C--:B------:R-:W-:Y:S01]  /*4f40*/  FMUL R71, R71, R13.reuse ;  /* 0x0000000d47477220 */ /* 0x080fe20000400000 */
[----:B0-----:R-:W-:Y:S01]  /*4f50*/  F2FP.SATFINITE.E5M2.F32.PACK_AB_MERGE_C R5, RZ, R82, RZ ;  /* 0x00000052ff05723e */ /* 0x001fe200048060ff */
[----:B------:R-:W-:Y:S01]  /*4f60*/  FMUL R72, R72, R13 ;  /* 0x0000000d48487220 */ /* 0x000fe20000400000 */
[----:B------:R-:W-:Y:S01]  /*4f70*/  F2FP.SATFINITE.E5M2.F32.PACK_AB_MERGE_C R77, RZ, R77, RZ ;  /* 0x0000004dff4d723e */ /* 0x000fe200048060ff */
[-C--:B------:R-:W-:Y:S01]  /*4f80*/  FMUL R69, R69, R13.reuse ;  /* 0x0000000d45457220 */ /* 0x080fe20000400000 */
[----:B------:R-:W-:Y:S01]  /*4f90*/  ISETP.LT.OR P2, PT, R6, 0x9, !P2 ;  /* 0x000000090600780c */ /* 0x000fe20005741670 */
[----:B------:R0:W-:Y:S01]  /*4fa0*/  @!P1 STG.E.U8 desc[UR20][R14.64+0x1], R5 ;  /* 0x000001050e009986 */ /* 0x0001e2000c101114 */
[----:B------:R-:W-:Y:S01]  /*4fb0*/  ISETP.GE.AND P1, PT, R26, 0x12, PT ;  /* 0x000000121a00780c */ /* 0x000fe20003f26270 */
[----:B------:R-:W-:Y:S01]  /*4fc0*/  FMUL R70, R70, R13 ;  /* 0x0000000d46467220 */ /* 0x000fe20000400000 */
[----:B------:R-:W-:Y:S01]  /*4fd0*/  F2FP.SATFINITE.E5M2.F32.PACK_AB_MERGE_C R75, RZ, R75, RZ ;  /* 0x0000004bff4b723e */ /* 0x000fe200048060ff */
[----:B------:R-:W-:Y:S01]  /*4fe0*/  @!P3 STG.E.U8 desc[UR20][R18.64+0x8], R79 ;  /* 0x0000084f1200b986 */ /* 0x000fe2000c101114 */
[----:B------:R-:W-:Y:S01]  /*4ff0*/  ISETP.GE.AND P3, PT, R26, 0x11, PT ;  /* 0x000000111a00780c */ /* 0x000fe20003f66270 */
[----:B------:R-:W-:Y:S01]  /*5000*/  FMUL R68, R68, R13 ;  /* 0x0000000d44447220 */ /* 0x000fe20000400000 */
[----:B------:R-:W-:Y:S01]  /*5010*/  F2FP.SATFINITE.E5M2.F32.PACK_AB_MERGE_C R73, RZ, R73, RZ ;  /* 0x00000049ff49723e */ /* 0x000fe200048060ff */
[----:B------:R1:W-:Y:S01]  /*5020*/  @!P6 STG.E.U8 desc[UR20][R18.64+0x9], R25 ;  /* 0x000009191200e986 */ /* 0x0003e2000c101114 */
[C---:B------:R-:W-:Y:S01]  /*5030*/  ISETP.LT.OR P6, PT, R6.reuse, 0x1, !P1 ;  /* 0x000000010600780c */ /* 0x040fe20004fc1670 */
[-C--:B------:R-:W-:Y:S01]  /*5040*/  FMUL R67, R67, R13.reuse ;  /* 0x0000000d43437220 */ /* 0x080fe20000400000 */
[C---:B------:R-:W-:Y:S01]  /*5050*/  ISETP.LT.OR P1, PT, R6.reuse, 0x9, !P1 ;  /* 0x000000090600780c */ /* 0x040fe20004f21670 */
[----:B------:R-:W-:Y:S01]  /*5060*/  @!P5 STG.E.U8 desc[UR20][R14.64+0x8], R77 ;  /* 0x0000084d0e00d986 */ /* 0x000fe2000c101114 */
[C---:B------:R-:W-:Y:S01]  /*5070*/  ISETP.LT.OR P5, PT, R6.reuse, 0x1, !P3 ;  /* 0x000000010600780c */ /* 0x040fe20005fa1670 */
[-C--:B------:R-:W-:Y:S01]  /*5080*/  FMUL R65, R65, R13.reuse ;  /* 0x0000000d41417220 */ /* 0x080fe20000400000 */
[----:B------:R-:W-:Y:S01]  /*5090*/  ISETP.LT.OR P3, PT, R6, 0x9, !P3 ;  /* 0x000000090600780c */ /* 0x000fe20005f61670 */
[-C--:B------:R-:W-:Y:S01]  /*50a0*/  FMUL R66, R66, R13.reuse ;  /* 0x0000000d42427220 */ /* 0x080fe20000400000 */
[----:B0-----:R-:W-:Y:S01]  /*50b0*/  F2FP.SATFINITE.E5M2.F32.PACK_AB_MERGE_C R5, RZ, R78, RZ ;  /* 0x0000004eff05723e */ /* 0x001fe200048060ff */
[----:B------:R-:W-:Y:S01]  /*50c0*/  FMUL R64, R64, R13 ;  /* 0x0000000d40407220 */ /* 0x000fe20000400000 */
[----:B------:R-:W-:Y:S01]  /*50d0*/  F2FP.SATFINITE.E5M2.F32.PACK_AB_MERGE_C R71, RZ, R71, RZ ;  /* 0x00000047ff47723e */ /* 0x000fe200048060ff */
[-C--:B------:R-:W-:Y:S01]  /*50e0*/  FMUL R63, R63, R13.reuse ;  /* 0x0000000d3f3f7220 */ /* 0x080fe20000400000 */
[----:B-1----:R-:W-:Y:S01]  /*50f0*/  F2FP.SATFINITE.E5M2.F32.PACK_AB_MERGE_C R25, RZ, R76, RZ ;  /* 0x0000004cff19723e */ /* 0x002fe200048060ff */
[----:B------:R0:W-:Y:S01]  /*5100*/  @!P2 STG.E.U8 desc[UR20][R14.64+0x9], R5 ;  /* 0x000009050e00a986 */ /* 0x0001e2000c101114 */
[C---:B------:R-:W-:Y:S01]  /*5110*/  ISETP.GE.AND P2, PT, R26.reuse, 0x1a, PT ;  /* 0x0000001a1a00780c */ /* 0x040fe20003f46270 */
        /* <DEDUP_REMOVED lines=29> */
[----:B------:R-:W-:Y:S01]  /*52f0*/  ISETP.LT.OR P6, PT, R6, 0x1, !P3 ;  /* 0x000000010600780c */ /* 0x000fe20005fc1670 */
[----:B------:R-:W-:Y:S01]  /*5300*/  FMUL R22, R22, R13 ;  /* 0x0000000d16167220 */ /* 0x000fe20000400000 */
[C---:B------:R-:W-:Y:S01]  /*5310*/  ISETP.LT.OR P3, PT, R6.reuse, 0x9, !P3 ;  /* 0x000000090600780c */ /* 0x040fe20005f61670 */
[----:B------:R-:W-:Y:S01]  /*5320*/  @!P5 STG.E.U8 desc[UR20][R14.64+0x18], R69 ;  /* 0x000018450e00d986 */ /* 0x000fe2000c101114 */
[----:B------:R-:W-:-:S02]  /*5330*/  ISETP.LT.OR P5, PT, R6, 0x1, !P1 ;  /* 0x000000010600780c */ /* 0x000fc40004fa1670 */
[----:B0-----:R-:W-:Y:S02]  /*5340*/  F2FP.SATFINITE.E5M2.F32.PACK_AB_MERGE_C R5, RZ, R70, RZ ;  /* 0x00000046ff05723e */ /* 0x001fe400048060ff */
[----:B------:R-:W-:Y:S02]  /*5350*/  ISETP.LT.OR P1, PT, R6, 0x9, !P1 ;  /* 0x000000090600780c */ /* 0x000fe40004f21670 */
[----:B------:R-:W-:Y:S01]  /*5360*/  F2FP.SATFINITE.E5M2.F32.PACK_AB_MERGE_C R59, RZ, R59, RZ ;  /* 0x0000003bff3b723e */ /* 0x000fe200048060ff */
[----:B------:R0:W-:Y:S01]  /*5370*/  @!P2 STG.E.U8 desc[UR20][R14.64+0x19], R5 ;  /* 0x000019050e00a986 */ /* 0x0001e2000c101114 */
[----:B-1----:R-:W-:Y:S02]  /*5380*/  F2FP.SATFINITE.E5M2.F32.PACK_AB_MERGE_C R25, RZ, R68, RZ ;  /* 0x00000044ff19723e */ /* 0x002fe400048060ff */
[----:B------:R-:W-:Y:S01]  /*5390*/  ISETP.GE.AND P2, PT, R26, 0x2a, PT ;  /* 0x0000002a1a00780c */ /* 0x000fe20003f46270 */
[----:B------:R-:W-:Y:S01]  /*53a0*/  @!P6 STG.E.U8 desc[UR20][R18.64+0x20], R67 ;  /* 0x000020431200e986 */ /* 0x000fe2000c101114 */
[----:B------:R-:W-:-:S02]  /*53b0*/  F2FP.SATFINITE.E5M2.F32.PACK_AB_MERGE_C R57, RZ, R57, RZ ;  /* 0x00000039ff39723e */ /* 0x000fc400048060ff */
[----:B------:R-:W-:Y:S01]  /*53c0*/  F2FP.SATFINITE.E5M2.F32.PACK_AB_MERGE_C R23, RZ, R23, RZ ;  /* 0x00000017ff17723e */ /* 0x000fe200048060ff */
[----:B------:R1:W-:Y:S01]  /*53d0*/  @!P5 STG.E.U8 desc[UR20][R18.64+0x21], R25 ;  /* 0x000021191200d986 */ /* 0x0003e2000c101114 */
[----:B------:R-:W-:Y:S02]  /*53e0*/  ISETP.GE.AND P5, PT, R26, 0x29, PT ;  /* 0x000000291a00780c */ /* 0x000fe40003fa6270 */
[----:B------:R-:W-:Y:S01]  /*53f0*/  F2FP.SATFINITE.E5M2.F32.PACK_AB_MERGE_C R21, RZ, R21, RZ ;  /* 0x00000015ff15723e */ /* 0x000fe200048060ff */
[----:B------:R-:W-:Y:S01]  /*5400*/  @!P3 STG.E.U8 desc[UR20][R14.64+0x20], R65 ;  /* 0x000020410e00b986 */ /* 0x000fe2000c101114 */
[C---:B------:R-:W-:Y:S02]  /*5410*/  ISETP.LT.OR P3, PT, R6.reuse, 0x1, !P2 ;  /* 0x000000010600780c */ /* 0x040fe40005761670 */
[C---:B------:R-:W-:Y:S02]  /*5420*/  ISETP.LT.OR P6, PT, R6.reuse, 0x1, !P5 ;  /* 0x000000010600780c */ /* 0x040fe40006fc1670 */
[----:B------:R-:W-:-:S02]  /*5430*/  ISETP.LT.OR P5, PT, R6, 0x9, !P5 ;  /* 0x000000090600780c */ /* 0x000fc40006fa1670 */
[----:B0-----:R-:W-:Y:S02]  /*5440*/  F2FP.SATFINITE.E5M2.F32.PACK_AB_MERGE_C R5, RZ, R66, RZ ;  /* 0x00000042ff05723e */ /* 0x001fe400048060ff */
[----:B-1----:R-:W-:Y:S02]  /*5450*/  F2FP.SATFINITE.E5M2.F32.PACK_AB_MERGE_C R25, RZ, R64, RZ ;  /* 0x00000040ff19723e */ /* 0x002fe400048060ff */
[----:B------:R-:W-:Y:S01]  /*5460*/  ISETP.LT.OR P2, PT, R6, 0x9, !P2 ;  /* 0x000000090600780c */ /* 0x000fe20005741670 */
[----:B------:R0:W-:Y:S01]  /*5470*/  @!P1 STG.E.U8 desc[UR20][R14.64+0x21], R5 ;  /* 0x000021050e009986 */ /* 0x0001e2000c101114 */
[C---:B------:R-:W-:Y:S02]  /*5480*/  ISETP.GE.AND P1, PT, R26.reuse, 0x31, PT ;  /* 0x000000311a00780c */ /* 0x040fe40003f26270 */
[----:B------:R-:W-:Y:S01]  /*5490*/  F2FP.SATFINITE.E5M2.F32.PACK_AB_MERGE_C R27, RZ, R22, RZ ;  /* 0x00000016ff1b723e */ /* 0x000fe200048060ff */
[----:B------:R1:W-:Y:S01]  /*54a0*/  @!P3 STG.E.U8 desc[UR20][R18.64+0x29], R25 ;  /* 0x000029191200b986 */ /* 0x0003e2000c101114 */
[----:B------:R-:W-:-:S03]  /*54b0*/  ISETP.GE.AND P3, PT, R26, 0x32, PT ;  /* 0x000000321a00780c */ /* 0x000fc60003f66270 */
[----:B------:R-:W-:Y:S01]  /*54c0*/  @!P6 STG.E.U8 desc[UR20][R18.64+0x28], R63 ;  /* 0x0000283f1200e986 */ /* 0x000fe2000c101114 */
[C---:B------:R-:W-:Y:S02]  /*54d0*/  ISETP.LT.OR P6, PT, R6.reuse, 0x1, !P1 ;  /* 0x000000010600780c */ /* 0x040fe40004fc1670 */
[C---:B------:R-:W-:Y:S01]  /*54e0*/  ISETP.LT.OR P1, PT, R6.reuse, 0x9, !P1 ;  /* 0x000000090600780c */ /* 0x040fe20004f21670 */
[----:B------:R-:W-:Y:S01]  /*54f0*/  @!P5 STG.E.U8 desc[UR20][R14.64+0x28], R61 ;  /* 0x0000283d0e00d986 */ /* 0x000fe2000c101114 */
[C---:B------:R-:W-:Y:S02]  /*5500*/  ISETP.LT.OR P5, PT, R6.reuse, 0x1, !P3 ;  /* 0x000000010600780c */ /* 0x040fe40005fa1670 */
[----:B0-----:R-:W-:Y:S02]  /*5510*/  F2FP.SATFINITE.E5M2.F32.PACK_AB_MERGE_C R5, RZ, R62, RZ ;  /* 0x0000003eff05723e */ /* 0x001fe400048060ff */
[----:B-1----:R-:W-:Y:S02]  /*5520*/  F2FP.SATFINITE.E5M2.F32.PACK_AB_MERGE_C R25, RZ, R60, RZ ;  /* 0x0000003cff19723e */ /* 0x002fe400048060ff */
[----:B------:R-:W-:Y:S01]  /*5530*/  ISETP.LT.OR P3, PT, R6, 0x9, !P3 ;  /* 0x000000090600780c */ /* 0x000fe20005f61670 */
[----:B------:R0:W-:Y:S01]  /*5540*/  @!P2 STG.E.U8 desc[UR20][R14.64+0x29], R5 ;  /* 0x000029050e00a986 */ /* 0x0001e2000c101114 */
[----:B------:R-:W-:-:S03]  /*5550*/  ISETP.GE.AND P2, PT, R26, 0x39, PT ;  /* 0x000000391a00780c */ /* 0x000fc60003f46270 */
[----:B------:R-:W-:Y:S01]  /*5560*/  @!P6 STG.E.U8 desc[UR20][R18.64+0x30], R59 ;  /* 0x0000303b1200e986 */ /* 0x000fe2000c101114 */
[----:B------:R-:W-:-:S03]  /*5570*/  ISETP.GE.AND P6, PT, R26, 0x3a, PT ;  /* 0x0000003a1a00780c */ /* 0x000fc60003fc6270 */
[----:B------:R1:W-:Y:S01]  /*5580*/  @!P5 STG.E.U8 desc[UR20][R18.64+0x31], R25 ;  /* 0x000031191200d986 */ /* 0x0003e2000c101114 */
[C---:B------:R-:W-:Y:S02]  /*5590*/  ISETP.LT.OR P5, PT, R6.reuse, 0x1, !P6 ;  /* 0x000000010600780c */ /* 0x040fe400077a1670 */
[C---:B------:R-:W-:Y:S01]  /*55a0*/  ISETP.LT.OR P6, PT, R6.reuse, 0x9, !P6 ;  /* 0x000000090600780c */ /* 0x040fe200077c1670 */
[----:B------:R2:W-:Y:S01]  /*55b0*/  @!P1 STG.E.U8 desc[UR20][R14.64+0x30], R57 ;  /* 0x000030390e009986 */ /* 0x0005e2000c101114 */
[C---:B------:R-:W-:Y:S02]  /*55c0*/  ISETP.LT.OR P1, PT, R6.reuse, 0x1, !P2 ;  /* 0x000000010600780c */ /* 0x040fe40005721670 */
[----:B------:R-:W-:Y:S02]  /*55d0*/  ISETP.LT.OR P2, PT, R6, 0x9, !P2 ;  /* 0x000000090600780c */ /* 0x000fe40005741670 */
[----:B0-----:R-:W-:Y:S02]  /*55e0*/  F2FP.SATFINITE.E5M2.F32.PACK_AB_MERGE_C R5, RZ, R58, RZ ;  /* 0x0000003aff05723e */ /* 0x001fe400048060ff */
[----:B-1----:R-:W-:-:S03]  /*55f0*/  F2FP.SATFINITE.E5M2.F32.PACK_AB_MERGE_C R25, RZ, R56, RZ ;  /* 0x00000038ff19723e */ /* 0x002fc600048060ff */
[----:B------:R2:W-:Y:S04]  /*5600*/  @!P3 STG.E.U8 desc[UR20][R14.64+0x31], R5 ;  /* 0x000031050e00b986 */ /* 0x0005e8000c101114 */
[----:B------:R2:W-:Y:S04]  /*5610*/  @!P1 STG.E.U8 desc[UR20][R18.64+0x38], R23 ;  /* 0x0000381712009986 */ /* 0x0005e8000c101114 */
[----:B------:R2:W-:Y:S04]  /*5620*/  @!P5 STG.E.U8 desc[UR20][R18.64+0x39], R25 ;  /* 0x000039191200d986 */ /* 0x0005e8000c101114 */
[----:B------:R2:W-:Y:S04]  /*5630*/  @!P2 STG.E.U8 desc[UR20][R14.64+0x38], R21 ;  /* 0x000038150e00a986 */ /* 0x0005e8000c101114 */
[----:B------:R2:W-:Y:S02]  /*5640*/  @!P6 STG.E.U8 desc[UR20][R14.64+0x39], R27 ;  /* 0x0000391b0e00e986 */ /* 0x0005e4000c101114 */
.L_x_106:
[----:B------:R-:W-:Y:S05]  /*5650*/  BSYNC B0 ;  /* 0x0000000000007941 */ /* 0x000fea0003800000 */
.L_x_40:
[C---:B------:R-:W-:Y:S01]  /*5660*/  LEA R2, P1, R8.reuse, R2, 0x1 ;  /* 0x0000000208027211 */ /* 0x040fe200078208ff */
[----:B------:R-:W-:Y:S01]  /*5670*/  ULDC.64 UR6, c[0x0][0x650] ;  /* 0x0001940000067ab9 */ /* 0x000fe20000000a00 */
[----:B-----5:R-:W-:Y:S01]  /*5680*/  IMAD.U32 R4, RZ, RZ, UR16 ;  /* 0x00000010ff047e24 */ /* 0x020fe2000f8e00ff */
[----:B012---:R-:W-:Y:S01]  /*5690*/  PRMT R14, RZ, 0x7610, R14 ;  /* 0x00007610ff0e7816 */ /* 0x007fe2000000000e */
[----:B------:R-:W-:Y:S01]  /*56a0*/  IMAD.MOV.U32 R6, RZ, RZ, -0x1 ;  /* 0xffffffffff067424 */ /* 0x000fe200078e00ff */
[----:B------:R-:W-:Y:S01]  /*56b0*/  LEA.HI.X R3, R8, R3, R0, 0x1, P1 ;  /* 0x0000000308037211 */ /* 0x000fe200008f0c00 */
[----:B------:R0:W-:Y:S01]  /*56c0*/  SYNCS.ARRIVE.TRANS64.A1T0 RZ, [R4+UR23], RZ ;  /* 0x000000ff04ff79a7 */ /* 0x0001e20008100017 */
[----:B------:R-:W-:Y:S01]  /*56d0*/  ISETP.GE.U32.AND P1, PT, R2, UR6, PT ;  /* 0x0000000602007c0c */ /* 0x000fe2000bf26070 */
[----:B------:R-:W-:-:S03]  /*56e0*/  IMAD.MOV.U32 R5, RZ, RZ, -0x1 ;  /* 0xffffffffff057424 */ /* 0x000fc600078e00ff */
[----:B------:R-:W-:Y:S01]  /*56f0*/  ISETP.GE.U32.AND.EX P1, PT, R3, UR7, PT, P1 ;  /* 0x0000000703007c0c */ /* 0x000fe2000bf26110 */
[----:B0-----:R-:W-:-:S12]  /*5700*/  IMAD.MOV.U32 R4, RZ, RZ, -0x1 ;  /* 0xffffffffff047424 */ /* 0x001fd800078e00ff */
[----:B------:R-:W-:Y:S05]  /*5710*/  @P1 BRA `(.L_x_107) ;  /* 0x0000000400601947 */ /* 0x000fea0003800000 */
[----:B------:R-:W0:Y:S01]  /*5720*/  S2R R26, SR_CTAID.X ;  /* 0x00000000001a7919 */ /* 0x000e220000002500 */
[----:B------:R-:W1:Y:S01]  /*5730*/  LDC.64 R22, c[0x0][0x628] ;  /* 0x00018a00ff167b82 */ /* 0x000e620000000a00 */
[----:B------:R-:W-:Y:S01]  /*5740*/  ULDC UR6, c[0x0][0x150] ;  /* 0x0000540000067ab9 */ /* 0x000fe20000000800 */
[----:B------:R-:W-:Y:S01]  /*5750*/  IMAD.MOV.U32 R18, RZ, RZ, R2 ;  /* 0x000000ffff127224 */ /* 0x000fe200078e0002 */
[----:B------:R-:W2:Y:S01]  /*5760*/  S2R R28, SR_CTAID.Y ;  /* 0x00000000001c7919 */ /* 0x000ea20000002600 */
[----:B------:R-:W-:-:S04]  /*5770*/  IMAD.MOV.U32 R19, RZ, RZ, R3 ;  /* 0x000000ffff137224 */ /* 0x000fc800078e0003 */
[----:B------:R-:W2:Y:S08]  /*5780*/  LDC R29, c[0x0][0x144] ;  /* 0x00005100ff1d7b82 */ /* 0x000eb00000000800 */
[----:B------:R-:W2:Y:S08]  /*5790*/  LDC R6, c[0x0][0x630] ;  /* 0x00018c00ff067b82 */ /* 0x000eb00000000800 */
[----:B---34-:R-:W3:Y:S01]  /*57a0*/  LDC.64 R24, c[0x0][0x620] ;  /* 0x00018800ff187b82 */ /* 0x018ee20000000a00 */
[----:B-1----:R-:W-:-:S04]  /*57b0*/  ISETP.NE.U32.AND P1, PT, R22, RZ, PT ;  /* 0x000000ff1600720c */ /* 0x002fc80003f25070 */
[----:B------:R-:W-:Y:S02]  /*57c0*/  ISETP.NE.AND.EX P1, PT, R23, RZ, PT, P1 ;  /* 0x000000ff1700720c */ /* 0x000fe40003f25310 */
[----:B0-----:R-:W-:-:S05]  /*57d0*/  I2FP.F32.U32 R4, R26 ;  /* 0x0000001a00047245 */ /* 0x001fca0000201000 */
[----:B------:R-:W-:-:S04]  /*57e0*/  FMUL R4, R4, UR6 ;  /* 0x0000000604047c20 */ /* 0x000fc80008400000 */
[----:B------:R0:W1:Y:S02]  /*57f0*/  F2I.U32.TRUNC.NTZ R27, R4 ;  /* 0x00000004001b7305 */ /* 0x000064000020f000 */
[----:B--2---:R-:W-:Y:S05]  /*5800*/  @!P1 BRA `(.L_x_108) ;  /* 0x0000000000289947 */ /* 0x004fea0003800000 */
[----:B------:R-:W2:Y:S02]  /*5810*/  LDC R5, c[0x0][0x634] ;  /* 0x00018d00ff057b82 */ /* 0x000ea40000000800 */
[----:B--2---:R-:W-:-:S05]  /*5820*/  IADD3 R19, P1, R2, R5, RZ ;  /* 0x0000000502137210 */ /* 0x004fca0007f3e0ff */
[----:B------:R-:W-:-:S04]  /*5830*/  IMAD.X R21, RZ, RZ, R3, P1 ;  /* 0x000000ffff157224 */ /* 0x000fc800008e0603 */
[----:B0-----:R-:W-:-:S04]  /*5840*/  IMAD.WIDE.U32 R4, R21, R22, RZ ;  /* 0x0000001615047225 */ /* 0x001fc800078e00ff */
[----:B------:R-:W-:-:S04]  /*5850*/  IMAD.WIDE.U32 R14, P1, R19, R23, R4 ;  /* 0x00000017130e7225 */ /* 0x000fc80007820004 */
[----:B------:R-:W-:-:S04]  /*5860*/  IMAD.WIDE.U32 R4, R19, R22, RZ ;  /* 0x0000001613047225 */ /* 0x000fc800078e00ff */
[----:B------:R-:W-:Y:S01]  /*5870*/  IMAD.X R19, RZ, RZ, RZ, P1 ;  /* 0x000000ffff137224 */ /* 0x000fe200008e06ff */
[----:B------:R-:W-:Y:S01]  /*5880*/  IADD3 RZ, P1, R5, R14, RZ ;  /* 0x0000000e05ff7210 */ /* 0x000fe20007f3e0ff */
[----:B------:R-:W-:-:S04]  /*5890*/  IMAD.MOV.U32 R18, RZ, RZ, R15 ;  /* 0x000000ffff127224 */ /* 0x000fc800078e000f */
[----:B------:R-:W-:-:S08]  /*58a0*/  IMAD.WIDE.U32.X R18, R21, R23, R18, P1 ;  /* 0x0000001715127225 */ /* 0x000fd000008e0412 */
.L_x_108:
[-CC-:B------:R-:W-:Y:S01]  /*58b0*/  SHF.R.U64 R23, R18, R6.reuse, R19.reuse ;  /* 0x0000000612177219 */ /* 0x180fe20000001213 */
[----:B------:R-:W2:Y:S01]  /*58c0*/  LDC.64 R32, c[0x0][0x640] ;  /* 0x00019000ff207b82 */ /* 0x000ea20000000a00 */
[----:B0-----:R-:W-:Y:S01]  /*58d0*/  SHF.R.U32.HI R4, RZ, R6, R19 ;  /* 0x00000006ff047219 */ /* 0x001fe20000011613 */
[----:B-1----:R-:W-:Y:S01]  /*58e0*/  IMAD.MOV R27, RZ, RZ, -R27 ;  /* 0x000000ffff1b7224 */ /* 0x002fe200078e0a1b */
[----:B------:R-:W-:Y:S01]  /*58f0*/  IADD3 R15, P1, RZ, -R23, RZ ;  /* 0x80000017ff0f7210 */ /* 0x000fe20007f3e0ff */
[----:B------:R-:W-:Y:S01]  /*5900*/  ULDC UR6, c[0x0][0x154] ;  /* 0x0000550000067ab9 */ /* 0x000fe20000000800 */
[----:B------:R-:W-:Y:S02]  /*5910*/  IMAD.MOV.U32 R19, RZ, RZ, 0x1 ;  /* 0x00000001ff137424 */ /* 0x000fe400078e00ff */
[----:B------:R-:W-:Y:S01]  /*5920*/  IMAD R29, R29, R27, R26 ;  /* 0x0000001b1d1d7224 */ /* 0x000fe200078e021a */
[----:B------:R-:W0:Y:S01]  /*5930*/  LDC R14, c[0x0][0x618] ;  /* 0x00018600ff0e7b82 */ /* 0x000e220000000800 */
[----:B------:R-:W-:-:S04]  /*5940*/  IMAD.X R5, RZ, RZ, ~R4, P1 ;  /* 0x000000ffff057224 */ /* 0x000fc800008e0e04 */
[-C--:B---3--:R-:W-:Y:S02]  /*5950*/  IMAD R6, R5, R24.reuse, RZ ;  /* 0x0000001805067224 */ /* 0x088fe400078e02ff */
[C---:B------:R-:W-:Y:S01]  /*5960*/  IMAD.WIDE.U32 R4, R15.reuse, R24, R2 ;  /* 0x000000180f047225 */ /* 0x040fe200078e0002 */
[----:B------:R-:W1:Y:S03]  /*5970*/  LDC R18, c[0x0][0x608] ;  /* 0x00018200ff127b82 */ /* 0x000e660000000800 */
[----:B------:R-:W-:Y:S01]  /*5980*/  IMAD R15, R15, R25, R6 ;  /* 0x000000190f0f7224 */ /* 0x000fe200078e0206 */
[----:B------:R-:W-:-:S03]  /*5990*/  I2FP.F32.U32 R6, R28 ;  /* 0x0000001c00067245 */ /* 0x000fc60000201000 */
[----:B------:R-:W-:Y:S01]  /*59a0*/  IMAD.IADD R5, R5, 0x1, R15 ;  /* 0x0000000105057824 */ /* 0x000fe200078e020f */
[----:B------:R-:W3:Y:S01]  /*59b0*/  LDC R30, c[0x0][0x658] ;  /* 0x00019600ff1e7b82 */ /* 0x000ee20000000800 */
[----:B--2---:R-:W-:Y:S01]  /*59c0*/  ISETP.NE.U32.AND P1, PT, R32, RZ, PT ;  /* 0x000000ff2000720c */ /* 0x004fe20003f25070 */
[----:B------:R-:W-:-:S03]  /*59d0*/  IMAD.MOV.U32 R15, RZ, RZ, -0x1 ;  /* 0xffffffffff0f7424 */ /* 0x000fc600078e00ff */
[----:B------:R-:W-:-:S03]  /*59e0*/  ISETP.NE.AND.EX P1, PT, R33, RZ, PT, P1 ;  /* 0x000000ff2100720c */ /* 0x000fc60003f25310 */
[----:B------:R-:W2:Y:S01]  /*59f0*/  LDC R27, c[0x0][0x148] ;  /* 0x00005200ff1b7b82 */ /* 0x000ea20000000800 */
[-CC-:B0-----:R-:W-:Y:S02]  /*5a00*/  SHF.R.U64 R22, R4, R14.reuse, R5.reuse ;  /* 0x0000000e04167219 */ /* 0x181fe40000001205 */
[----:B------:R-:W-:Y:S01]  /*5a10*/  SHF.R.U32.HI R5, RZ, R14, R5 ;  /* 0x0000000eff057219 */ /* 0x000fe20000011605 */
[----:B------:R-:W-:-:S04]  /*5a20*/  FMUL R14, R6, UR6 ;  /* 0x00000006060e7c20 */ /* 0x000fc80008400000 */
[----:B------:R-:W0:Y:S01]  /*5a30*/  LDC R26, c[0x0][0x600] ;  /* 0x00018000ff1a7b82 */ /* 0x000e220000000800 */
[----:B------:R4:W0:Y:S01]  /*5a40*/  F2I.U32.TRUNC.NTZ R25, R14 ;  /* 0x0000000e00197305 */ /* 0x000822000020f000 */
[-CC-:B-1----:R-:W-:Y:S02]  /*5a50*/  SHF.R.U64 R6, R22, R18.reuse, R5.reuse ;  /* 0x0000001216067219 */ /* 0x182fe40000001205 */
[----:B------:R-:W-:-:S04]  /*5a60*/  SHF.R.U32.HI R5, RZ, R18, R5 ;  /* 0x00000012ff057219 */ /* 0x000fc80000011605 */
[----:B------:R-:W1:Y:S01]  /*5a70*/  LDC R34, c[0x0][0x648] ;  /* 0x00019200ff227b82 */ /* 0x000e620000000800 */
[-CC-:B---3--:R-:W-:Y:S02]  /*5a80*/  SHF.R.U64 R24, R6, R30.reuse, R5.reuse ;  /* 0x0000001e06187219 */ /* 0x188fe40000001205 */
[-C--:B------:R-:W-:Y:S02]  /*5a90*/  SHF.L.U32 R15, R15, R30.reuse, RZ ;  /* 0x0000001e0f0f7219 */ /* 0x080fe400000006ff */
[-C--:B------:R-:W-:Y:S01]  /*5aa0*/  SHF.R.U32.HI R5, RZ, R30.reuse, R5 ;  /* 0x0000001eff057219 */ /* 0x080fe20000011605 */
[----:B------:R-:W-:Y:S01]  /*5ab0*/  IMAD.MOV.U32 R4, RZ, RZ, R24 ;  /* 0x000000ffff047224 */ /* 0x000fe200078e0018 */
[----:B------:R-:W-:Y:S01]  /*5ac0*/  SHF.L.U32 R30, R19, R30, RZ ;  /* 0x0000001e131e7219 */ /* 0x000fe200000006ff */
[----:B------:R-:W3:Y:S01]  /*5ad0*/  LDC R35, c[0x0][0x638] ;  /* 0x00018e00ff237b82 */ /* 0x000ee20000000800 */
[----:B------:R-:W-:-:S07]  /*5ae0*/  LOP3.LUT R31, RZ, R15, RZ, 0x33, !PT ;  /* 0x0000000fff1f7212 */ /* 0x000fce00078e33ff */
[----:B------:R-:W0:Y:S01]  /*5af0*/  LDC R36, c[0x0][0x610] ;  /* 0x00018400ff247b82 */ /* 0x000e220000000800 */
[----:B----4-:R-:W-:Y:S05]  /*5b00*/  @!P1 BRA `(.L_x_109) ;  /* 0x0000000000289947 */ /* 0x010fea0003800000 */
        /* <DEDUP_REMOVED lines=10> */
.L_x_109:
[----:B-1----:R-:W-:Y:S01]  /*5bb0*/  SHF.R.U64 R4, R4, R34, R5 ;  /* 0x0000002204047219 */ /* 0x002fe20000001205 */
[----:B0-----:R-:W-:Y:S01]  /*5bc0*/  VIADD R19, R26, 0xffffffff ;  /* 0xffffffff1a137836 */ /* 0x001fe20000000000 */
[----:B------:R-:W-:Y:S01]  /*5bd0*/  LOP3.LUT R15, R6, R31, RZ, 0xc0, !PT ;  /* 0x0000001f060f7212 */ /* 0x000fe200078ec0ff */
[----:B------:R-:W-:Y:S02]  /*5be0*/  IMAD.MOV R25, RZ, RZ, -R25 ;  /* 0x000000ffff197224 */ /* 0x000fe400078e0a19 */
[----:B------:R-:W-:Y:S02]  /*5bf0*/  IMAD.MOV R5, RZ, RZ, -R4 ;  /* 0x000000ffff057224 */ /* 0x000fe400078e0a04 */
[----:B------:R-:W-:Y:S01]  /*5c00*/  IMAD R6, R30, R4, R15 ;  /* 0x000000041e067224 */ /* 0x000fe200078e020f */
[----:B------:R-:W-:Y:S01]  /*5c10*/  LOP3.LUT R15, R22, R19, RZ, 0xc0, !PT ;  /* 0x00000013160f7212 */ /* 0x000fe200078ec0ff */
[----:B--2---:R-:W-:Y:S02]  /*5c20*/  @P4 IMAD R29, R27, R25, R28 ;  /* 0x000000191b1d4224 */ /* 0x004fe400078e021c */
[----:B---3--:R-:W-:-:S02]  /*5c30*/  IMAD R4, R5, R35, R24 ;  /* 0x0000002305047224 */ /* 0x008fc400078e0218 */
[----:B------:R-:W-:Y:S02]  /*5c40*/  IMAD R6, R6, R36, R29 ;  /* 0x0000002406067224 */ /* 0x000fe400078e021d */
[----:B------:R-:W-:Y:S02]  /*5c50*/  IMAD R5, R4, R26, R15 ;  /* 0x0000001a04057224 */ /* 0x000fe400078e020f */
[----:B------:R-:W-:-:S03]  /*5c60*/  IMAD.MOV.U32 R14, RZ, RZ, 0x1 ;  /* 0x00000001ff0e7424 */ /* 0x000fc600078e00ff */
[----:B------:R-:W-:Y:S02]  /*5c70*/  SEL R4, R5, R6, !P4 ;  /* 0x0000000605047207 */ /* 0x000fe40006000000 */
[----:B------:R-:W-:Y:S01]  /*5c80*/  SEL R6, R6, R5, !P4 ;  /* 0x0000000506067207 */ /* 0x000fe20006000000 */
[----:B------:R-:W-:-:S07]  /*5c90*/  IMAD.MOV.U32 R5, RZ, RZ, R23 ;  /* 0x000000ffff057224 */ /* 0x000fce00078e0017 */
.L_x_107:
[----:B------:R-:W-:Y:S02]  /*5ca0*/  LOP3.LUT P1, RZ, R14, 0xff, RZ, 0xc0, !PT ;  /* 0x000000ff0eff7812 */ /* 0x000fe4000782c0ff */
[----:B------:R-:W-:-:S11]  /*5cb0*/  LOP3.LUT R86, R86, 0x1, RZ, 0x3c, !PT ;  /* 0x0000000156567812 */ /* 0x000fd600078e3cff */
[----:B------:R-:W-:Y:S05]  /*5cc0*/  @P1 BRA `(.L_x_110) ;  /* 0xffffffc000001947 */ /* 0x000fea000383ffff */
[----:B------:R-:W-:Y:S05]  /*5cd0*/  EXIT ;  /* 0x000000000000794d */ /* 0x000fea0003800000 */
.L_x_18:
[----:B------:R-:W-:-:S08]  /*5ce0*/  ISETP.NE.AND P0, PT, R22, RZ, PT ;  /* 0x000000ff1600720c */ /* 0x000fd00003f05270 */
[----:B--2-45:R-:W0:-:S00]  /*5cf0*/  USETMAXREG.DEALLOC.CTAPOOL 0x28 ;  /* 0x00000028000079c8 */ /* 0x034e0000080e0500 */
[----:B------:R-:W-:Y:S05]  /*5d00*/  @P0 EXIT ;  /* 0x000000000000094d */ /* 0x000fea0003800000 */
[----:B0-----:R-:W-:Y:S01]  /*5d10*/  LOP3.LUT P0, RZ, R17, 0xff, RZ, 0xc0, !PT ;  /* 0x000000ff11ff7812 */ /* 0x001fe2000780c0ff */
[----:B------:R-:W-:Y:S02]  /*5d20*/  IMAD.MOV.U32 R12, RZ, RZ, 0x1 ;  /* 0x00000001ff0c7424 */ /* 0x000fe400078e00ff */
[----:B------:R-:W-:-:S10]  /*5d30*/  IMAD.MOV.U32 R13, RZ, RZ, RZ ;  /* 0x000000ffff0d7224 */ /* 0x000fd400078e00ff */
[----:B------:R-:W-:Y:S05]  /*5d40*/  @!P0 BRA `(.L_x_111) ;  /* 0x0000000c001c8947 */ /* 0x000fea0003800000 */
[----:B------:R-:W0:Y:S01]  /*5d50*/  S2UR UR8, SR_CgaCtaId ;  /* 0x00000000000879c3 */ /* 0x000e220000008800 */
[----:B------:R-:W-:Y:S01]  /*5d60*/  LOP3.LUT P0, RZ, R11, 0x1f, RZ, 0xc0, !PT ;  /* 0x0000001f0bff7812 */ /* 0x000fe2000780c0ff */
[----:B------:R-:W-:Y:S01]  /*5d70*/  ULDC UR5, c[0x0][0x658] ;  /* 0x0001960000057ab9 */ /* 0x000fe20000000800 */
[----:B------:R-:W-:Y:S01]  /*5d80*/  UMOV UR6, 0xffffffff ;  /* 0xffffffff00067882 */ /* 0x000fe20000000000 */
[----:B------:R-:W-:Y:S01]  /*5d90*/  BSSY B0, `(.L_x_111) ;  /* 0x00000c2000007945 */ /* 0x000fe20003800000 */
[----:B------:R-:W-:Y:S01]  /*5da0*/  USHF.L.U32 UR6, UR6, UR5, URZ ;  /* 0x0000000506067299 */ /* 0x000fe2000800063f */
[C---:B------:R-:W-:Y:S01]  /*5db0*/  ISETP.NE.AND P2, PT, R10.reuse, RZ, PT ;  /* 0x000000ff0a00720c */ /* 0x040fe20003f45270 */
[----:B------:R-:W-:Y:S01]  /*5dc0*/  IMAD.MOV.U32 R15, RZ, RZ, 0x1 ;  /* 0x00000001ff0f7424 */ /* 0x000fe200078e00ff */
[----:B------:R-:W-:Y:S01]  /*5dd0*/  ISETP.NE.OR P0, PT, R10, RZ, !P0 ;  /* 0x000000ff0a00720c */ /* 0x000fe20004705670 */
[----:B------:R-:W-:Y:S01]  /*5de0*/  IMAD.MOV.U32 R12, RZ, RZ, 0x1 ;  /* 0x00000001ff0c7424 */ /* 0x000fe200078e00ff */
[----:B------:R-:W-:Y:S01]  /*5df0*/  LOP3.LUT R14, R7, 0x2, RZ, 0xfc, !PT ;  /* 0x00000002070e7812 */ /* 0x000fe200078efcff */
[----:B------:R-:W-:Y:S01]  /*5e00*/  IMAD.MOV.U32 R13, RZ, RZ, RZ ;  /* 0x000000ffff0d7224 */ /* 0x000fe200078e00ff */
[----:B------:R-:W-:Y:S01]  /*5e10*/  ULDC UR4, c[0x0][0x600] ;  /* 0x0001800000047ab9 */ /* 0x000fe20000000800 */
[----:B------:R-:W-:Y:S01]  /*5e20*/  UMOV UR7, 0x1 ;  /* 0x0000000100077882 */ /* 0x000fe20000000000 */
[----:B------:R-:W-:-:S02]  /*5e30*/  UIADD3 UR22, UR13, 0x1, URZ ;  /* 0x000000010d167890 */ /* 0x000fc4000fffe03f */
[----:B------:R-:W-:Y:S02]  /*5e40*/  UIADD3 UR15, UR4, -0x1, URZ ;  /* 0xffffffff040f7890 */ /* 0x000fe4000fffe03f */
[----:B------:R-:W-:Y:S02]  /*5e50*/  USHF.L.U32 UR17, UR7, UR5, URZ ;  /* 0x0000000507117299 */ /* 0x000fe4000800063f */
[----:B------:R-:W-:Y:S01]  /*5e60*/  ULOP3.LUT UR16, URZ, UR6, URZ, 0x33, !UPT ;  /* 0x000000063f107292 */ /* 0x000fe2000f8e333f */
[----:B------:R-:W-:Y:S01]  /*5e70*/  ULDC.64 UR20, c[0x0][0x198] ;  /* 0x0000660000147ab9 */ /* 0x000fe20000000a00 */
[----:B0-----:R-:W-:-:S10]  /*5e80*/  IMAD.U32 R17, RZ, RZ, UR8 ;  /* 0x00000008ff117e24 */ /* 0x001fd4000f8e00ff */
.L_x_123:
[----:B------:R-:W-:-:S03]  /*5e90*/  UMOV UR4, 0xffffffff ;  /* 0xffffffff00047882 */ /* 0x000fc60000000000 */
[----:B------:R-:W-:Y:S05]  /*5ea0*/  BRA.DIV UR4, `(.L_x_112) ;  /* 0x0000002e04347947 */ /* 0x000fea000b800000 */
[----:B------:R-:W-:-:S13]  /*5eb0*/  ELECT P1, URZ, PT ;  /* 0x00000000003f782f */ /* 0x000fda0003820000 */
.L_x_188:
[----:B------:R-:W0:Y:S01]  /*5ec0*/  LDC R10, c[0x0][0x28c] ;  /* 0x0000a300ff0a7b82 */ /* 0x000e220000000800 */
[----:B------:R-:W-:Y:S01]  /*5ed0*/  BSSY B1, `(.L_x_113) ;  /* 0x000003a000017945 */ /* 0x000fe20003800000 */
[----:B0-----:R-:W-:-:S13]  /*5ee0*/  ISETP.LT.OR P1, PT, R10, 0x1, !P1 ;  /* 0x000000010a00780c */ /* 0x001fda0004f21670 */
[----:B------:R-:W-:Y:S05]  /*5ef0*/  @P1 BRA `(.L_x_114) ;  /* 0x0000000000dc1947 */ /* 0x000fea0003800000 */
[----:B------:R-:W-:Y:S02]  /*5f00*/  IMAD R17, R6, 0x2, R17 ;  /* 0x0000000206117824 */ /* 0x000fe400078e0211 */
[----:B------:R-:W-:Y:S02]  /*5f10*/  IMAD.SHL.U32 R18, R4, 0x40, RZ ;  /* 0x0000004004127824 */ /* 0x000fe400078e00ff */
[----:B------:R-:W-:Y:S02]  /*5f20*/  IMAD.MOV.U32 R20, RZ, RZ, RZ ;  /* 0x000000ffff147224 */ /* 0x000fe400078e00ff */
[----:B------:R-:W-:Y:S02]  /*5f30*/  IMAD.U32 R22, RZ, RZ, UR22 ;  /* 0x00000016ff167e24 */ /* 0x000fe4000f8e00ff */
[----:B------:R-:W-:Y:S02]  /*5f40*/  IMAD.MOV.U32 R4, RZ, RZ, R12 ;  /* 0x000000ffff047224 */ /* 0x000fe400078e000c */
[----:B------:R-:W-:-:S02]  /*5f50*/  IMAD.MOV.U32 R6, RZ, RZ, R13 ;  /* 0x000000ffff067224 */ /* 0x000fc400078e000d */
[----:B------:R-:W-:-:S07]  /*5f60*/  IMAD.SHL.U32 R16, R17, 0x20, RZ ;  /* 0x0000002011107824 */ /* 0x000fce00078e00ff */
.L_x_118:
[----:B------:R-:W0:Y:S01]  /*5f70*/  S2UR UR4, SR_CgaCtaId ;  /* 0x00000000000479c3 */ /* 0x000e220000008800 */
[----:B------:R-:W-:-:S07]  /*5f80*/  MOV R10, 0x400 ;  /* 0x00000400000a7802 */ /* 0x000fce0000000f00 */
[----:B------:R-:W1:Y:S01]  /*5f90*/  @!P2 LDC R11, c[0x0][0x500] ;  /* 0x00014000ff0bab82 */ /* 0x000e620000000800 */
[----:B0-----:R-:W-:-:S05]  /*5fa0*/  IMAD.U32 R17, RZ, RZ, UR4 ;  /* 0x00000004ff117e24 */ /* 0x001fca000f8e00ff */
[----:B------:R-:W-:Y:S02]  /*5fb0*/  LEA R21, R17, R10, 0x18 ;  /* 0x0000000a11157211 */ /* 0x000fe400078ec0ff */
[----:B------:R-:W-:-:S03]  /*5fc0*/  SHF.L.U32 R10, R4, 0x1f, RZ ;  /* 0x0000001f040a7819 */ /* 0x000fc600000006ff */
[----:B------:R-:W-:-:S04]  /*5fd0*/  IMAD R19, R6, 0x8, R21 ;  /* 0x0000000806137824 */ /* 0x000fc800078e0215 */
[----:B------:R-:W0:Y:S02]  /*5fe0*/  SYNCS.PHASECHK.TRANS64.TRYWAIT P1, [R19+URZ+0x1c0], R10 ;  /* 0x0001c00a130075a7 */ /* 0x000e24000802017f */
[----:B01----:R-:W-:Y:S05]  /*5ff0*/  @!P1 BRA `(.L_x_115) ;  /* 0x0000002c00009947 */ /* 0x003fea0003800000 */
.L_x_189:
[----:B0-----:R-:W-:Y:S01]  /*6000*/  PRMT R10, R14, 0x9910, RZ ;  /* 0x000099100e0a7816 */ /* 0x001fe200000000ff */
[----:B------:R0:W-:Y:S03]  /*6010*/  @!P2 SYNCS.ARRIVE.TRANS64 RZ, [R19+URZ], R11 ;  /* 0x0000000b13ffa9a7 */ /* 0x0001e6000800003f */
[----:B------:R-:W-:-:S13]  /*6020*/  ISETP.NE.AND P1, PT, R10, 0x2, PT ;  /* 0x000000020a00780c */ /* 0x000fda0003f25270 */
[----:B0-----:R-:W-:Y:S05]  /*6030*/  @P1 BRA `(.L_x_116) ;  /* 0x0000000000041947 */ /* 0x001fea0003800000 */
[----:B------:R-:W-:Y:S01]  /*6040*/  BPT.TRAP 0x1 ;  /* 0x000000040000795c */ /* 0x000fe20000300000 */
.L_x_116:
[----:B------:R-:W-:Y:S05]  /*6050*/  @P0 BRA `(.L_x_117) ;  /* 0x0000000000040947 */ /* 0x000fea0003800000 */
[----:B------:R-:W-:Y:S01]  /*6060*/  BPT.TRAP 0x1 ;  /* 0x000000040000795c */ /* 0x000fe20000300000 */
.L_x_117:
[----:B------:R-:W-:Y:S01]  /*6070*/  IMAD.SHL.U32 R10, R6, 0x800, RZ ;  /* 0x00000800060a7824 */ /* 0x000fe200078e00ff */
[----:B------:R-:W-:Y:S01]  /*6080*/  R2UR UR8, R21 ;  /* 0x00000000150872ca */ /* 0x000fe200000e0000 */
[----:B------:R-:W-:Y:S01]  /*6090*/  VIADD R22, R22, 0xffffffff ;  /* 0xffffffff16167836 */ /* 0x000fe20000000000 */
[----:B------:R-:W-:Y:S01]  /*60a0*/  R2UR UR9, R19 ;  /* 0x00000000130972ca */ /* 0x000fe200000e0000 */
[--C-:B------:R-:W-:Y:S01]  /*60b0*/  IMAD R11, R17, 0x400, R10.reuse ;  /* 0x00000400110b7824 */ /* 0x100fe200078e020a */
[----:B------:R-:W-:Y:S01]  /*60c0*/  IADD3 R10, R21, 0x1c480, R10 ;  /* 0x0001c480150a7810 */ /* 0x000fe20007ffe00a */
[----:B------:R-:W-:Y:S01]  /*60d0*/  UIADD3 UR4, UP0, UR20, 0xf0, URZ ;  /* 0x000000f014047890 */ /* 0x000fe2000ff1e03f */
[----:B------:R-:W-:Y:S01]  /*60e0*/  R2UR UR11, R16 ;  /* 0x00000000100b72ca */ /* 0x000fe200000e0000 */
[----:B------:R-:W-:Y:S01]  /*60f0*/  UIADD3 UR24, UP1, UR20, 0x1f0, URZ ;  /* 0x000001f014187890 */ /* 0x000fe2000ff3e03f */
[----:B------:R-:W-:Y:S01]  /*6100*/  R2UR UR5, R11 ;  /* 0x000000000b0572ca */ /* 0x000fe200000e0000 */
[----:B------:R-:W-:Y:S01]  /*6110*/  VIADD R6, R6, 0x1 ;  /* 0x0000000106067836 */ /* 0x000fe20000000000 */
[----:B------:R-:W-:Y:S01]  /*6120*/  R2UR UR10, R20 ;  /* 0x00000000140a72ca */ /* 0x000fe200000e0000 */
[----:B------:R-:W-:Y:S01]  /*6130*/  UIADD3.X UR25, URZ, UR21, URZ, UP1, !UPT ;  /* 0x000000153f197290 */ /* 0x000fe20008ffe43f */
[----:B------:R-:W-:Y:S01]  /*6140*/  R2UR UR12, R5 ;  /* 0x00000000050c72ca */ /* 0x000fe200000e0000 */
[----:B------:R-:W-:Y:S01]  /*6150*/  UMOV UR19, 0x30000 ;  /* 0x0003000000137882 */ /* 0x000fe20000000000 */
[----:B------:R-:W-:Y:S01]  /*6160*/  R2UR UR14, R10 ;  /* 0x000000000a0e72ca */ /* 0x000fe200000e0000 */
[----:B------:R-:W-:Y:S01]  /*6170*/  UMOV UR6, 0x0 ;  /* 0x0000000000067882 */ /* 0x000fe20000000000 */
[----:B------:R-:W-:Y:S01]  /*6180*/  R2UR UR18, R18 ;  /* 0x00000000121272ca */ /* 0x000fe200000e0000 */
[----:B------:R-:W-:Y:S01]  /*6190*/  UMOV UR7, 0x10000000 ;  /* 0x1000000000077882 */ /* 0x000fe20000000000 */
[----:B------:R-:W-:Y:S01]  /*61a0*/  ISETP.GT.AND P3, PT, R22, 0x1, PT ;  /* 0x000000011600780c */ /* 0x000fe20003f64270 */
[----:B------:R-:W-:Y:S01]  /*61b0*/  VIADD R20, R20, 0x20 ;  /* 0x0000002014147836 */ /* 0x000fe20000000000 */
[----:B------:R-:W-:Y:S01]  /*61c0*/  ISETP.NE.AND P1, PT, R6, 0x38, PT ;  /* 0x000000380600780c */ /* 0x000fe20003f25270 */
[----:B------:R-:W-:-:S02]  /*61d0*/  UIADD3 UR8, UR8, 0x480, UR5 ;  /* 0x0000048008087890 */ /* 0x000fc4000fffe005 */
[----:B------:R-:W-:Y:S01]  /*61e0*/  UIADD3.X UR5, URZ, UR21, URZ, UP0, !UPT ;  /* 0x000000153f057290 */ /* 0x000fe200087fe43f */
[----:B------:R-:W-:Y:S02]  /*61f0*/  SEL R11, RZ, 0x1, P1 ;  /* 0x00000001ff0b7807 */ /* 0x000fe40000800000 */
[----:B------:R-:W-:Y:S02]  /*6200*/  SEL R6, R6, RZ, P1 ;  /* 0x000000ff06067207 */ /* 0x000fe40000800000 */
[----:B------:R-:W-:-:S04]  /*6210*/  LOP3.LUT R4, R4, R11, RZ, 0x3c, !PT ;  /* 0x0000000b04047212 */ /* 0x000fc800078e3cff */
[----:B------:R0:W-:Y:S02]  /*6220*/  UTMALDG.3D.MULTICAST [UR8], [UR4], UR19, desc[UR6] ;  /* 0x00000608040073b4 */ /* 0x0001e40008011813 */
[----:B0-----:R-:W-:Y:S01]  /*6230*/  UMOV UR8, UR14 ;  /* 0x0000000e00087c82 */ /* 0x001fe20008000000 */
[----:B------:R-:W-:Y:S02]  /*6240*/  UMOV UR11, UR18 ;  /* 0x00000012000b7c82 */ /* 0x000fe40008000000 */
[----:B------:R0:W-:Y:S02]  /*6250*/  UTMALDG.3D [UR8], [UR24], desc[UR6] ;  /* 0x00000608180075b4 */ /* 0x0001e40008011000 */
[----:B0-----:R-:W-:Y:S05]  /*6260*/  @P3 BRA `(.L_x_118) ;  /* 0xfffffffc00403947 */ /* 0x001fea000383ffff */
.L_x_114:
[----:B------:R-:W-:Y:S05]  /*6270*/  BSYNC B1 ;  /* 0x0000000000017941 */ /* 0x000fea0003800000 */
.L_x_113:
[----:B------:R-:W-:Y:S01]  /*6280*/  LOP3.LUT P5, RZ, R15, 0xff, RZ, 0xc0, !PT ;  /* 0x000000ff0fff7812 */ /* 0x000fe200078ac0ff */
[----:B------:R-:W-:Y:S01]  /*6290*/  VIADD R13, R13, UR13 ;  /* 0x0000000d0d0d7c36 */ /* 0x000fe20008000000 */
[----:B------:R-:W-:Y:S01]  /*62a0*/  ULDC.64 UR4, c[0x0][0x650] ;  /* 0x0001940000047ab9 */ /* 0x000fe20000000a00 */
[----:B------:R-:W-:Y:S01]  /*62b0*/  IMAD.U32 R5, RZ, RZ, UR13 ;  /* 0x0000000dff057e24 */ /* 0x000fe2000f8e00ff */
[----:B------:R-:W-:Y:S01]  /*62c0*/  UISETP.GE.U32.AND UP0, UPT, UR13, 0x38, UPT ;  /* 0x000000380d00788c */ /* 0x000fe2000bf06070 */
[----:B------:R-:W-:Y:S01]  /*62d0*/  BSSY B1, `(.L_x_119) ;  /* 0x000006b000017945 */ /* 0x000fe20003800000 */
[----:B------:R-:W-:Y:S01]  /*62e0*/  ISETP.GT.U32.AND P1, PT, R13, 0x37, PT ;  /* 0x000000370d00780c */ /* 0x000fe20003f24070 */
[----:B------:R-:W-:Y:S01]  /*62f0*/  IMAD.MOV.U32 R6, RZ, RZ, -0x1 ;  /* 0xffffffffff067424 */ /* 0x000fe200078e00ff */
[----:B------:R-:W-:Y:S02]  /*6300*/  PRMT R10, RZ, 0x7610, R10 ;  /* 0x00007610ff0a7816 */ /* 0x000fe4000000000a */
[----:B------:R-:W-:-:S02]  /*6310*/  ISETP.LT.U32.AND P1, PT, R5, 0x38, P1 ;  /* 0x000000380500780c */ /* 0x000fc40000f21070 */
[----:B------:R-:W-:Y:S01]  /*6320*/  PLOP3.LUT P3, PT, PT, PT, UP0, 0x80, 0x0 ;  /* 0x000000000000781c */ /* 0x000fe20003f6f008 */
[----:B------:R-:W0:Y:S01]  /*6330*/  @P5 S2R R17, SR_CgaCtaId ;  /* 0x0000000000115919 */ /* 0x000e220000008800 */
[----:B------:R-:W-:Y:S02]  /*6340*/  @P5 MOV R4, 0x400 ;  /* 0x0000040000045802 */ /* 0x000fe40000000f00 */
[----:B------:R-:W-:Y:S02]  /*6350*/  SEL R11, RZ, 0x1, !P1 ;  /* 0x00000001ff0b7807 */ /* 0x000fe40004800000 */
[----:B------:R-:W-:Y:S02]  /*6360*/  PRMT R15, RZ, 0x7610, R15 ;  /* 0x00007610ff0f7816 */ /* 0x000fe4000000000f */
[----:B------:R-:W-:Y:S02]  /*6370*/  LOP3.LUT R12, R12, R11, RZ, 0x3c, !PT ;  /* 0x0000000b0c0c7212 */ /* 0x000fe400078e3cff */
[----:B0-----:R-:W-:-:S04]  /*6380*/  @P5 LEA R4, R17, R4, 0x18 ;  /* 0x0000000411045211 */ /* 0x001fc800078ec0ff */
[----:B------:R0:W-:Y:S01]  /*6390*/  @P5 SYNCS.ARRIVE.TRANS64.A1T0 RZ, [R4+URZ+0x3b8], RZ ;  /* 0x0003b8ff04ff59a7 */ /* 0x0001e2000810003f */
[----:B------:R-:W-:-:S04]  /*63a0*/  IADD3 R2, P5, R2, R8, RZ ;  /* 0x0000000802027210 */ /* 0x000fc80007fbe0ff */
[----:B------:R-:W-:Y:S01]  /*63b0*/  ISETP.GE.U32.AND P1, PT, R2, UR4, PT ;  /* 0x0000000402007c0c */ /* 0x000fe2000bf26070 */
[----:B------:R-:W-:Y:S01]  /*63c0*/  IMAD.X R3, R3, 0x1, R0, P5 ;  /* 0x0000000103037824 */ /* 0x000fe200028e0600 */
[----:B0-----:R-:W-:-:S04]  /*63d0*/  SHF.R.U32.HI R4, RZ, 0x3, R13 ;  /* 0x00000003ff047819 */ /* 0x001fc8000001160d */
[----:B------:R-:W-:Y:S01]  /*63e0*/  ISETP.GE.U32.AND.EX P1, PT, R3, UR5, PT, P1 ;  /* 0x0000000503007c0c */ /* 0x000fe2000bf26110 */
[----:B------:R-:W-:-:S04]  /*63f0*/  IMAD.WIDE.U32 R4, R4, 0x24924925, RZ ;  /* 0x2492492504047825 */ /* 0x000fc800078e00ff */
[----:B------:R-:W-:Y:S01]  /*6400*/  IMAD R13, R5, -0x38, R13 ;  /* 0xffffffc8050d7824 */ /* 0x000fe200078e020d */
[----:B------:R-:W-:Y:S01]  /*6410*/  @P3 LOP3.LUT R12, R12, 0x1, R5, 0x78, !PT ;  /* 0x000000010c0c3812 */ /* 0x000fe200078e7805 */
[----:B------:R-:W-:Y:S02]  /*6420*/  IMAD.MOV.U32 R4, RZ, RZ, -0x1 ;  /* 0xffffffffff047424 */ /* 0x000fe400078e00ff */
[----:B------:R-:W-:-:S04]  /*6430*/  IMAD.MOV.U32 R5, RZ, RZ, -0x1 ;  /* 0xffffffffff057424 */ /* 0x000fc800078e00ff */
[----:B------:R-:W-:Y:S05]  /*6440*/  @P1 BRA `(.L_x_120) ;  /* 0x00000004004c1947 */ /* 0x000fea0003800000 */
[----:B------:R-:W0:Y:S01]  /*6450*/  S2R R18, SR_CTAID.X ;  /* 0x0000000000127919 */ /* 0x000e220000002500 */
[----:B------:R-:W-:Y:S01]  /*6460*/  ULDC.64 UR4, c[0x0][0x628] ;  /* 0x00018a0000047ab9 */ /* 0x000fe20000000a00 */
[----:B------:R-:W1:Y:S01]  /*6470*/  LDC R19, c[0x0][0x144] ;  /* 0x00005100ff137b82 */ /* 0x000e620000000800 */
[----:B------:R-:W-:Y:S01]  /*6480*/  ISETP.NE.U32.AND P1, PT, RZ, UR4, PT ;  /* 0x00000004ff007c0c */ /* 0x000fe2000bf25070 */
[----:B------:R-:W2:Y:S01]  /*6490*/  S2R R6, SR_CTAID.Y ;  /* 0x0000000000067919 */ /* 0x000ea20000002600 */
[----:B------:R-:W-:Y:S01]  /*64a0*/  ULDC UR7, c[0x0][0x630] ;  /* 0x00018c0000077ab9 */ /* 0x000fe20000000800 */
[----:B------:R-:W-:Y:S01]  /*64b0*/  ULDC UR8, c[0x0][0x150] ;  /* 0x0000540000087ab9 */ /* 0x000fe20000000800 */
[----:B------:R-:W-:Y:S01]  /*64c0*/  ISETP.NE.AND.EX P1, PT, RZ, UR5, PT, P1 ;  /* 0x00000005ff007c0c */ /* 0x000fe2000bf25310 */
[----:B------:R-:W-:Y:S02]  /*64d0*/  IMAD.MOV.U32 R4, RZ, RZ, R2 ;  /* 0x000000ffff047224 */ /* 0x000fe400078e0002 */
[----:B------:R-:W-:Y:S01]  /*64e0*/  IMAD.MOV.U32 R5, RZ, RZ, R3 ;  /* 0x000000ffff057224 */ /* 0x000fe200078e0003 */
[----:B0-----:R-:W-:-:S09]  /*64f0*/  I2FP.F32.U32 R20, R18 ;  /* 0x0000001200147245 */ /* 0x001fd20000201000 */
[----:B------:R-:W-:Y:S05]  /*6500*/  @!P1 BRA `(.L_x_121) ;  /* 0x0000000000289947 */ /* 0x000fea0003800000 */
[----:B------:R-:W-:Y:S02]  /*6510*/  ULDC UR6, c[0x0][0x634] ;  /* 0x00018d0000067ab9 */ /* 0x000fe40000000800 */
[----:B------:R-:W-:-:S05]  /*6520*/  IADD3 R5, P1, R2, UR6, RZ ;  /* 0x0000000602057c10 */ /* 0x000fca000ff3e0ff */
[----:B------:R-:W-:-:S04]  /*6530*/  IMAD.X R21, RZ, RZ, R3, P1 ;  /* 0x000000ffff157224 */ /* 0x000fc800008e0603 */
[----:B------:R-:W-:-:S04]  /*6540*/  IMAD.WIDE.U32 R10, R21, UR4, RZ ;  /* 0x00000004150a7c25 */ /* 0x000fc8000f8e00ff */
[----:B------:R-:W-:-:S04]  /*6550*/  IMAD.WIDE.U32 R10, P1, R5, UR5, R10 ;  /* 0x00000005050a7c25 */ /* 0x000fc8000f82000a */
[----:B------:R-:W-:-:S04]  /*6560*/  IMAD.WIDE.U32 R4, R5, UR4, RZ ;  /* 0x0000000405047c25 */ /* 0x000fc8000f8e00ff */
[----:B------:R-:W-:Y:S01]  /*6570*/  IMAD.MOV.U32 R4, RZ, RZ, R11 ;  /* 0x000000ffff047224 */ /* 0x000fe200078e000b */
[----:B------:R-:W-:Y:S01]  /*6580*/  IADD3 RZ, P3, R5, R10, RZ ;  /* 0x0000000a05ff7210 */ /* 0x000fe20007f7e0ff */
[----:B------:R-:W-:-:S04]  /*6590*/  IMAD.X R5, RZ, RZ, RZ, P1 ;  /* 0x000000ffff057224 */ /* 0x000fc800008e06ff */
[----:B------:R-:W-:-:S08]  /*65a0*/  IMAD.WIDE.U32.X R4, R21, UR5, R4, P3 ;  /* 0x0000000515047c25 */ /* 0x000fd000098e0404 */
.L_x_121:
[----:B------:R-:W-:Y:S01]  /*65b0*/  FMUL R20, R20, UR8 ;  /* 0x0000000814147c20 */ /* 0x000fe20008400000 */
[--C-:B------:R-:W-:Y:S01]  /*65c0*/  SHF.R.U64 R16, R4, UR7, R5.reuse ;  /* 0x0000000704107c19 */ /* 0x100fe20008001205 */
[----:B------:R-:W-:Y:S01]  /*65d0*/  ULDC.64 UR4, c[0x0][0x620] ;  /* 0x0001880000047ab9 */ /* 0x000fe20000000a00 */
[----:B------:R-:W-:Y:S01]  /*65e0*/  SHF.R.U32.HI R4, RZ, UR7, R5 ;  /* 0x00000007ff047c19 */ /* 0x000fe20008011605 */
[----:B------:R-:W-:Y:S01]  /*65f0*/  ULDC.64 UR6, c[0x0][0x640] ;  /* 0x0001900000067ab9 */ /* 0x000fe20000000a00 */
[----:B------:R-:W-:Y:S01]  /*6600*/  IADD3 R5, P1, RZ, -R16, RZ ;  /* 0x80000010ff057210 */ /* 0x000fe20007f3e0ff */
[----:B------:R-:W0:Y:S01]  /*6610*/  F2I.U32.TRUNC.NTZ R20, R20 ;  /* 0x0000001400147305 */ /* 0x000e22000020f000 */
[----:B------:R-:W3:Y:S03]  /*6620*/  LDC R21, c[0x0][0x148] ;  /* 0x00005200ff157b82 */ /* 0x000ee60000000800 */
[----:B------:R-:W-:Y:S01]  /*6630*/  IMAD.X R4, RZ, RZ, ~R4, P1 ;  /* 0x000000ffff047224 */ /* 0x000fe200008e0e04 */
[----:B------:R-:W-:-:S03]  /*6640*/  ISETP.NE.U32.AND P1, PT, RZ, UR6, PT ;  /* 0x00000006ff007c0c */ /* 0x000fc6000bf25070 */
[----:B------:R-:W-:Y:S01]  /*6650*/  IMAD R4, R4, UR4, RZ ;  /* 0x0000000404047c24 */ /* 0x000fe2000f8e02ff */
[----:B------:R-:W-:-:S03]  /*6660*/  ISETP.NE.AND.EX P1, PT, RZ, UR7, PT, P1 ;  /* 0x00000007ff007c0c */ /* 0x000fc6000bf25310 */
[C---:B------:R-:W-:Y:S01]  /*6670*/  IMAD R11, R5.reuse, UR5, R4 ;  /* 0x00000005050b7c24 */ /* 0x040fe2000f8e0204 */
[----:B------:R-:W-:Y:S01]  /*6680*/  ULDC UR5, c[0x0][0x154] ;  /* 0x0000550000057ab9 */ /* 0x000fe20000000800 */
[----:B------:R-:W-:Y:S01]  /*6690*/  IMAD.WIDE.U32 R4, R5, UR4, R2 ;  /* 0x0000000405047c25 */ /* 0x000fe2000f8e0002 */
[----:B------:R-:W-:-:S03]  /*66a0*/  ULDC UR4, c[0x0][0x618] ;  /* 0x0001860000047ab9 */ /* 0x000fc60000000800 */
[----:B0-----:R-:W-:Y:S02]  /*66b0*/  IMAD.MOV R10, RZ, RZ, -R20 ;  /* 0x000000ffff0a7224 */ /* 0x001fe400078e0a14 */
[----:B------:R-:W-:Y:S02]  /*66c0*/  IMAD.IADD R5, R5, 0x1, R11 ;  /* 0x0000000105057824 */ /* 0x000fe400078e020b */
[----:B-1----:R-:W-:Y:S01]  /*66d0*/  IMAD R18, R19, R10, R18 ;  /* 0x0000000a13127224 */ /* 0x002fe200078e0212 */
[----:B--2---:R-:W-:Y:S02]  /*66e0*/  I2FP.F32.U32 R10, R6 ;  /* 0x00000006000a7245 */ /* 0x004fe40000201000 */
[--C-:B------:R-:W-:Y:S02]  /*66f0*/  SHF.R.U64 R19, R4, UR4, R5.reuse ;  /* 0x0000000404137c19 */ /* 0x100fe40008001205 */
[----:B------:R-:W-:Y:S01]  /*6700*/  SHF.R.U32.HI R4, RZ, UR4, R5 ;  /* 0x00000004ff047c19 */ /* 0x000fe20008011605 */
[----:B------:R-:W-:Y:S01]  /*6710*/  FMUL R10, R10, UR5 ;  /* 0x000000050a0a7c20 */ /* 0x000fe20008400000 */
[----:B------:R-:W-:-:S02]  /*6720*/  ULDC UR4, c[0x0][0x608] ;  /* 0x0001820000047ab9 */ /* 0x000fc40000000800 */
[--C-:B------:R-:W-:Y:S01]  /*6730*/  SHF.R.U64 R22, R19, UR4, R4.reuse ;  /* 0x0000000413167c19 */ /* 0x100fe20008001204 */
[----:B------:R0:W1:Y:S01]  /*6740*/  F2I.U32.TRUNC.NTZ R24, R10 ;  /* 0x0000000a00187305 */ /* 0x000062000020f000 */
[----:B------:R-:W-:Y:S01]  /*6750*/  SHF.R.U32.HI R5, RZ, UR4, R4 ;  /* 0x00000004ff057c19 */ /* 0x000fe20008011604 */
[----:B------:R-:W-:-:S03]  /*6760*/  ULDC UR4, c[0x0][0x658] ;  /* 0x0001960000047ab9 */ /* 0x000fc60000000800 */
[--C-:B------:R-:W-:Y:S02]  /*6770*/  SHF.R.U64 R20, R22, UR4, R5.reuse ;  /* 0x0000000416147c19 */ /* 0x100fe40008001205 */
[----:B------:R-:W-:-:S03]  /*6780*/  SHF.R.U32.HI R23, RZ, UR4, R5 ;  /* 0x00000004ff177c19 */ /* 0x000fc60008011605 */
[----:B------:R-:W-:Y:S02]  /*6790*/  IMAD.MOV.U32 R4, RZ, RZ, R20 ;  /* 0x000000ffff047224 */ /* 0x000fe400078e0014 */
[----:B------:R-:W-:Y:S01]  /*67a0*/  IMAD.MOV.U32 R5, RZ, RZ, R23 ;  /* 0x000000ffff057224 */ /* 0x000fe200078e0017 */
[----:B0-----:R-:W-:Y:S06]  /*67b0*/  @!P1 BRA `(.L_x_122) ;  /* 0x0000000000289947 */ /* 0x001fec0003800000 */
        /* <DEDUP_REMOVED lines=10> */
.L_x_122:
[----:B------:R-:W-:Y:S01]  /*6860*/  ULDC UR4, c[0x0][0x648] ;  /* 0x0001920000047ab9 */ /* 0x000fe20000000800 */
[----:B------:R-:W-:Y:S01]  /*6870*/  LOP3.LUT R22, R22, UR16, RZ, 0xc0, !PT ;  /* 0x0000001016167c12 */ /* 0x000fe2000f8ec0ff */
[----:B-1----:R-:W-:Y:S01]  /*6880*/  IMAD.MOV R24, RZ, RZ, -R24 ;  /* 0x000000ffff187224 */ /* 0x002fe200078e0a18 */
[----:B------:R-:W-:Y:S01]  /*6890*/  SHF.R.U64 R5, R4, UR4, R5 ;  /* 0x0000000404057c19 */ /* 0x000fe20008001205 */
[----:B------:R-:W-:Y:S01]  /*68a0*/  ULDC UR4, c[0x0][0x638] ;  /* 0x00018e0000047ab9 */ /* 0x000fe20000000800 */
[----:B------:R-:W-:Y:S01]  /*68b0*/  LOP3.LUT R19, R19, UR15, RZ, 0xc0, !PT ;  /* 0x0000000f13137c12 */ /* 0x000fe2000f8ec0ff */
[----:B---3--:R-:W-:Y:S01]  /*68c0*/  @P4 IMAD R18, R21, R24, R6 ;  /* 0x0000001815124224 */ /* 0x008fe200078e0206 */
[----:B------:R-:W-:Y:S01]  /*68d0*/  ULDC UR5, c[0x0][0x610] ;  /* 0x0001840000057ab9 */ /* 0x000fe20000000800 */
[----:B------:R-:W-:Y:S02]  /*68e0*/  IMAD.MOV R11, RZ, RZ, -R5 ;  /* 0x000000ffff0b7224 */ /* 0x000fe400078e0a05 */
[----:B------:R-:W-:-:S02]  /*68f0*/  IMAD R5, R5, UR17, R22 ;  /* 0x0000001105057c24 */ /* 0x000fc4000f8e0216 */
[----:B------:R-:W-:Y:S01]  /*6900*/  IMAD R20, R11, UR4, R20 ;  /* 0x000000040b147c24 */ /* 0x000fe2000f8e0214 */
[----:B------:R-:W-:Y:S01]  /*6910*/  ULDC UR4, c[0x0][0x600] ;  /* 0x0001800000047ab9 */ /* 0x000fe20000000800 */
[----:B------:R-:W-:Y:S02]  /*6920*/  IMAD R18, R5, UR5, R18 ;  /* 0x0000000505127c24 */ /* 0x000fe4000f8e0212 */
[----:B------:R-:W-:Y:S02]  /*6930*/  IMAD R5, R20, UR4, R19 ;  /* 0x0000000414057c24 */ /* 0x000fe4000f8e0213 */
[----:B------:R-:W-:-:S03]  /*6940*/  IMAD.MOV.U32 R10, RZ, RZ, 0x1 ;  /* 0x00000001ff0a7424 */ /* 0x000fc600078e00ff */
[----:B------:R-:W-:Y:S02]  /*6950*/  SEL R4, R5, R18, !P4 ;  /* 0x0000001205047207 */ /* 0x000fe40006000000 */
[----:B------:R-:W-:Y:S01]  /*6960*/  SEL R6, R18, R5, !P4 ;  /* 0x0000000512067207 */ /* 0x000fe20006000000 */
[----:B------:R-:W-:-:S07]  /*6970*/  IMAD.MOV.U32 R5, RZ, RZ, R16 ;  /* 0x000000ffff057224 */ /* 0x000fce00078e0010 */
.L_x_120:
[----:B------:R-:W-:Y:S05]  /*6980*/  BSYNC B1 ;  /* 0x0000000000017941 */ /* 0x000fea0003800000 */
.L_x_119:
[----:B------:R-:W-:-:S13]  /*6990*/  LOP3.LUT P1, RZ, R10, 0xff, RZ, 0xc0, !PT ;  /* 0x000000ff0aff7812 */ /* 0x000fda000782c0ff */
[----:B------:R-:W-:Y:S05]  /*69a0*/  @P1 BRA `(.L_x_123) ;  /* 0xfffffff400381947 */ /* 0x000fea000383ffff */
[----:B------:R-:W-:Y:S05]  /*69b0*/  BSYNC B0 ;  /* 0x0000000000007941 */ /* 0x000fea0003800000 */
.L_x_111:
[----:B------:R-:W-:-:S03]  /*69c0*/  UMOV UR4, 0xffffffff ;  /* 0xffffffff00047882 */ /* 0x000fc60000000000 */
[----:B------:R-:W-:Y:S05]  /*69d0*/  BRA.DIV UR4, `(.L_x_124) ;  /* 0x00000022049c7947 */ /* 0x000fea000b800000 */
[----:B------:R-:W-:-:S13]  /*69e0*/  ELECT P0, URZ, PT ;  /* 0x00000000003f782f */ /* 0x000fda0003800000 */
.L_x_192:
[----:B------:R-:W-:Y:S04]  /*69f0*/  BSSY B0, `(.L_x_125) ;  /* 0x00001ff000007945 */ /* 0x000fe80003800000 */
[----:B------:R-:W-:Y:S05]  /*6a00*/  @!P0 BRA `(.L_x_126) ;  /* 0x0000001c00f48947 */ /* 0x000fea0003800000 */
[----:B------:R-:W-:-:S04]  /*6a10*/  LOP3.LUT R7, R7, 0x2, RZ, 0xfc, !PT ;  /* 0x0000000207077812 */ /* 0x000fc800078efcff */
[----:B------:R-:W-:-:S13]  /*6a20*/  ISETP.NE.AND P0, PT, R7, 0x3, PT ;  /* 0x000000030700780c */ /* 0x000fda0003f05270 */
[----:B------:R-:W-:Y:S05]  /*6a30*/  @!P0 BRA `(.L_x_127) ;  /* 0x0000000000048947 */ /* 0x000fea0003800000 */
[----:B------:R-:W-:Y:S01]  /*6a40*/  BPT.TRAP 0x1 ;  /* 0x000000040000795c */ /* 0x000fe20000300000 */
.L_x_127:
[----:B------:R-:W0:Y:S01]  /*6a50*/  S2R R3, SR_CgaCtaId ;  /* 0x0000000000037919 */ /* 0x000e220000008800 */
[----:B------:R-:W-:Y:S02]  /*6a60*/  MOV R0, 0x400 ;  /* 0x0000040000007802 */ /* 0x000fe40000000f00 */
[----:B------:R-:W-:Y:S02]  /*6a70*/  SHF.L.U32 R2, R12, 0x1f, RZ ;  /* 0x0000001f0c027819 */ /* 0x000fe400000006ff */
[----:B0-----:R-:W-:-:S05]  /*6a80*/  LEA R0, R3, R0, 0x18 ;  /* 0x0000000003007211 */ /* 0x001fca00078ec0ff */
[----:B------:R-:W-:-:S04]  /*6a90*/  VIADD R0, R0, 0x1c0 ;  /* 0x000001c000007836 */ /* 0x000fc80000000000 */
[C---:B------:R-:W-:Y:S02]  /*6aa0*/  IMAD R5, R13.reuse, 0x8, R0 ;  /* 0x000000080d057824 */ /* 0x040fe400078e0200 */
[----:B------:R-:W-:Y:S02]  /*6ab0*/  VIADD R13, R13, 0x1 ;  /* 0x000000010d0d7836 */ /* 0x000fe40000000000 */
[----:B------:R-:W0:Y:S03]  /*6ac0*/  SYNCS.PHASECHK.TRANS64.TRYWAIT P0, [R5+URZ], R2 ;  /* 0x00000002050075a7 */ /* 0x000e26000800017f */
[----:B------:R-:W-:-:S04]  /*6ad0*/  ISETP.NE.AND P1, PT, R13, 0x38, PT ;  /* 0x000000380d00780c */ /* 0x000fc80003f25270 */
[----:B------:R-:W-:Y:S02]  /*6ae0*/  SEL R3, RZ, 0x1, P1 ;  /* 0x00000001ff037807 */ /* 0x000fe40000800000 */
[----:B------:R-:W-:Y:S02]  /*6af0*/  SEL R13, R13, RZ, P1 ;  /* 0x000000ff0d0d7207 */ /* 0x000fe40000800000 */
[----:B------:R-:W-:-:S03]  /*6b00*/  LOP3.LUT R12, R12, R3, RZ, 0x3c, !PT ;  /* 0x000000030c0c7212 */ /* 0x000fc600078e3cff */
[----:B------:R-:W-:Y:S01]  /*6b10*/  IMAD R7, R13, 0x8, R0 ;  /* 0x000000080d077824 */ /* 0x000fe200078e0200 */
[----:B------:R-:W-:Y:S01]  /*6b20*/  SHF.L.U32 R4, R12, 0x1f, RZ ;  /* 0x0000001f0c047819 */ /* 0x000fe200000006ff */
[----:B0-----:R-:W-:Y:S06]  /*6b30*/  @!P0 BRA `(.L_x_128) ;  /* 0x0000002000688947 */ /* 0x001fec0003800000 */
.L_x_193:
[----:B------:R-:W1:Y:S01]  /*6b40*/  SYNCS.PHASECHK.TRANS64.TRYWAIT P0, [R7+URZ], R4 ;  /* 0x00000004070075a7 */ /* 0x000e62000800017f */
[----:B0-----:R-:W-:-:S05]  /*6b50*/  VIADD R2, R13, 0x1 ;  /* 0x000000010d027836 */ /* 0x001fca0000000000 */
[----:B------:R-:W-:-:S04]  /*6b60*/  ISETP.NE.AND P1, PT, R2, 0x38, PT ;  /* 0x000000380200780c */ /* 0x000fc80003f25270 */
[----:B------:R-:W-:Y:S02]  /*6b70*/  SEL R3, RZ, 0x1, P1 ;  /* 0x00000001ff037807 */ /* 0x000fe40000800000 */
[----:B------:R-:W-:Y:S02]  /*6b80*/  SEL R9, R2, RZ, P1 ;  /* 0x000000ff02097207 */ /* 0x000fe40000800000 */
[----:B------:R-:W-:-:S03]  /*6b90*/  LOP3.LUT R12, R12, R3, RZ, 0x3c, !PT ;  /* 0x000000030c0c7212 */ /* 0x000fc600078e3cff */
[----:B------:R-:W-:Y:S01]  /*6ba0*/  IMAD R6, R9, 0x8, R0 ;  /* 0x0000000809067824 */ /* 0x000fe200078e0200 */
[----:B------:R-:W-:Y:S01]  /*6bb0*/  SHF.L.U32 R5, R12, 0x1f, RZ ;  /* 0x0000001f0c057819 */ /* 0x000fe200000006ff */
[----:B-1----:R-:W-:Y:S06]  /*6bc0*/  @!P0 BRA `(.L_x_129) ;  /* 0x0000002000588947 */ /* 0x002fec0003800000 */
.L_x_194:
[----:B------:R-:W1:Y:S01]  /*6bd0*/  SYNCS.PHASECHK.TRANS64.TRYWAIT P0, [R6+URZ], R5 ;  /* 0x00000005060075a7 */ /* 0x000e62000800017f */
[----:B------:R-:W-:-:S05]  /*6be0*/  VIADD R2, R9, 0x1 ;  /* 0x0000000109027836 */ /* 0x000fca0000000000 */
[----:B------:R-:W-:-:S04]  /*6bf0*/  ISETP.NE.AND P1, PT, R2, 0x38, PT ;  /* 0x000000380200780c */ /* 0x000fc80003f25270 */
[----:B------:R-:W-:Y:S02]  /*6c00*/  SEL R3, RZ, 0x1, P1 ;  /* 0x00000001ff037807 */ /* 0x000fe40000800000 */
[----:B0-----:R-:W-:Y:S02]  /*6c10*/  SEL R7, R2, RZ, P1 ;  /* 0x000000ff02077207 */ /* 0x001fe40000800000 */
[----:B------:R-:W-:-:S03]  /*6c20*/  LOP3.LUT R12, R12, R3, RZ, 0x3c, !PT ;  /* 0x000000030c0c7212 */ /* 0x000fc600078e3cff */
[----:B------:R-:W-:Y:S01]  /*6c30*/  IMAD R9, R7, 0x8, R0 ;  /* 0x0000000807097824 */ /* 0x000fe200078e0200 */
[----:B------:R-:W-:Y:S01]  /*6c40*/  SHF.L.U32 R4, R12, 0x1f, RZ ;  /* 0x0000001f0c047819 */ /* 0x000fe200000006ff */
[----:B-1----:R-:W-:Y:S06]  /*6c50*/  @!P0 BRA `(.L_x_130) ;  /* 0x0000002000488947 */ /* 0x002fec0003800000 */
.L_x_195:
[----:B------:R-:W1:Y:S01]  /*6c60*/  SYNCS.PHASECHK.TRANS64.TRYWAIT P0, [R9+URZ], R4 ;  /* 0x00000004090075a7 */ /* 0x000e62000800017f */
[----:B------:R-:W-:-:S05]  /*6c70*/  VIADD R2, R7, 0x1 ;  /* 0x0000000107027836 */ /* 0x000fca0000000000 */
[----:B------:R-:W-:-:S04]  /*6c80*/  ISETP.NE.AND P1, PT, R2, 0x38, PT ;  /* 0x000000380200780c */ /* 0x000fc80003f25270 */
[----:B------:R-:W-:Y:S02]  /*6c90*/  SEL R3, RZ, 0x1, P1 ;  /* 0x00000001ff037807 */ /* 0x000fe40000800000 */
[----:B------:R-:W-:Y:S02]  /*6ca0*/  SEL R7, R2, RZ, P1 ;  /* 0x000000ff02077207 */ /* 0x000fe40000800000 */
[----:B------:R-:W-:-:S03]  /*6cb0*/  LOP3.LUT R12, R12, R3, RZ, 0x3c, !PT ;  /* 0x000000030c0c7212 */ /* 0x000fc600078e3cff */
[----:B0-----:R-:W-:Y:S01]  /*6cc0*/  IMAD R6, R7, 0x8, R0 ;  /* 0x0000000807067824 */ /* 0x001fe200078e0200 */
[----:B------:R-:W-:Y:S01]  /*6cd0*/  SHF.L.U32 R5, R12, 0x1f, RZ ;  /* 0x0000001f0c057819 */ /* 0x000fe200000006ff */
[----:B-1----:R-:W-:Y:S06]  /*6ce0*/  @!P0 BRA `(.L_x_131) ;  /* 0x0000002000388947 */ /* 0x002fec0003800000 */
.L_x_196:
        /* <DEDUP_REMOVED lines=9> */
.L_x_197:
        /* <DEDUP_REMOVED lines=9> */
.L_x_198:
        /* <DEDUP_REMOVED lines=9> */
.L_x_199:
        /* <DEDUP_REMOVED lines=9> */
.L_x_200:
        /* <DEDUP_REMOVED lines=9> */
.L_x_201:
        /* <DEDUP_REMOVED lines=9> */
.L_x_202:
        /* <DEDUP_REMOVED lines=9> */
.L_x_203:
        /* <DEDUP_REMOVED lines=9> */
.L_x_204:
        /* <DEDUP_REMOVED lines=9> */
.L_x_205:
        /* <DEDUP_REMOVED lines=9> */
.L_x_206:
        /* <DEDUP_REMOVED lines=9> */
.L_x_207:
        /* <DEDUP_REMOVED lines=9> */
.L_x_208:
        /* <DEDUP_REMOVED lines=9> */
.L_x_209:
        /* <DEDUP_REMOVED lines=9> */
.L_x_210:
        /* <DEDUP_REMOVED lines=9> */
.L_x_211:
        /* <DEDUP_REMOVED lines=9> */
.L_x_212:
        /* <DEDUP_REMOVED lines=9> */
.L_x_213:
        /* <DEDUP_REMOVED lines=9> */
.L_x_214:
        /* <DEDUP_REMOVED lines=9> */
.L_x_215:
        /* <DEDUP_REMOVED lines=9> */
.L_x_216:
        /* <DEDUP_REMOVED lines=9> */
.L_x_217:
        /* <DEDUP_REMOVED lines=9> */
.L_x_218:
        /* <DEDUP_REMOVED lines=9> */
.L_x_219:
        /* <DEDUP_REMOVED lines=9> */
.L_x_220:
        /* <DEDUP_REMOVED lines=9> */
.L_x_221:
        /* <DEDUP_REMOVED lines=9> */
.L_x_222:
        /* <DEDUP_REMOVED lines=9> */
.L_x_223:
        /* <DEDUP_REMOVED lines=9> */
.L_x_224:
        /* <DEDUP_REMOVED lines=9> */
.L_x_225:
        /* <DEDUP_REMOVED lines=9> */
.L_x_226:
        /* <DEDUP_REMOVED lines=9> */
.L_x_227:
        /* <DEDUP_REMOVED lines=9> */
.L_x_228:
        /* <DEDUP_REMOVED lines=9> */
.L_x_229:
        /* <DEDUP_REMOVED lines=9> */
.L_x_230:
        /* <DEDUP_REMOVED lines=9> */
.L_x_231:
        /* <DEDUP_REMOVED lines=9> */
.L_x_232:
        /* <DEDUP_REMOVED lines=9> */
.L_x_233:
        /* <DEDUP_REMOVED lines=9> */
.L_x_234:
        /* <DEDUP_REMOVED lines=9> */
.L_x_235:
        /* <DEDUP_REMOVED lines=9> */
.L_x_236:
        /* <DEDUP_REMOVED lines=9> */
.L_x_237:
        /* <DEDUP_REMOVED lines=9> */
.L_x_238:
        /* <DEDUP_REMOVED lines=9> */
.L_x_239:
        /* <DEDUP_REMOVED lines=9> */
.L_x_240:
        /* <DEDUP_REMOVED lines=9> */
.L_x_241:
        /* <DEDUP_REMOVED lines=9> */
.L_x_242:
        /* <DEDUP_REMOVED lines=9> */
.L_x_243:
        /* <DEDUP_REMOVED lines=9> */
.L_x_244:
        /* <DEDUP_REMOVED lines=9> */
.L_x_245:
        /* <DEDUP_REMOVED lines=9> */
.L_x_246:
[----:B------:R-:W1:Y:S01]  /*8910*/  SYNCS.PHASECHK.TRANS64.TRYWAIT P0, [R6+URZ], R5 ;  /* 0x00000005060075a7 */ /* 0x000e62000800017f */
[----:B------:R-:W-:-:S05]  /*8920*/  VIADD R2, R7, 0x1 ;  /* 0x0000000107027836 */ /* 0x000fca0000000000 */
[----:B------:R-:W-:-:S04]  /*8930*/  ISETP.NE.AND P1, PT, R2, 0x38, PT ;  /* 0x000000380200780c */ /* 0x000fc80003f25270 */
[----:B0-----:R-:W-:Y:S02]  /*8940*/  SEL R4, RZ, 0x1, P1 ;  /* 0x00000001ff047807 */ /* 0x001fe40000800000 */
[----:B------:R-:W-:Y:S02]  /*8950*/  SEL R3, R2, RZ, P1 ;  /* 0x000000ff02037207 */ /* 0x000fe40000800000 */
[----:B------:R-:W-:Y:S01]  /*8960*/  LOP3.LUT R4, R11, R4, RZ, 0x3c, !PT ;  /* 0x000000040b047212 */ /* 0x000fe200078e3cff */
[----:B-1----:R-:W-:Y:S06]  /*8970*/  @!P0 BRA `(.L_x_182) ;  /* 0x0000001400108947 */ /* 0x002fec0003800000 */
.L_x_247:
[----:B------:R-:W-:Y:S01]  /*8980*/  IMAD R3, R3, 0x8, R0 ;  /* 0x0000000803037824 */ /* 0x000fe200078e0200 */
[----:B------:R-:W-:-:S07]  /*8990*/  SHF.L.U32 R0, R4, 0x1f, RZ ;  /* 0x0000001f04007819 */ /* 0x000fce00000006ff */
.L_x_183:
[----:B-1----:R1:W2:Y:S02]  /*89a0*/  SYNCS.PHASECHK.TRANS64.TRYWAIT P0, [R3+URZ], R0 ;  /* 0x00000000030075a7 */ /* 0x0022a4000800017f */
[----:B--2---:R-:W-:Y:S05]  /*89b0*/  @!P0 NANOSLEEP.SYNCS 0x989680 ;  /* 0x009896800000895d */ /* 0x004fea0003900000 */
[----:B------:R-:W2:Y:S02]  /*89c0*/  @!P0 SYNCS.PHASECHK.TRANS64 P0, [R3+URZ], R0 ;  /* 0x00000000030085a7 */ /* 0x000ea4000800007f */
[----:B--2---:R-:W-:Y:S05]  /*89d0*/  @!P0 BRA `(.L_x_183) ;  /* 0xfffffffc00f08947 */ /* 0x004fea000383ffff */
.L_x_126:
[----:B------:R-:W-:Y:S05]  /*89e0*/  BSYNC B0 ;  /* 0x0000000000007941 */ /* 0x000fea0003800000 */
.L_x_125:
[----:B------:R-:W-:Y:S05]  /*89f0*/  EXIT ;  /* 0x000000000000794d */ /* 0x000fea0003800000 */
.L_x_20:
[----:B0-----:R-:W-:-:S04]  /*8a00*/  IMAD.U32 R15, RZ, RZ, UR15 ;  /* 0x0000000fff0f7e24 */ /* 0x001fc8000f8e00ff */
[----:B------:R0:W1:Y:S03]  /*8a10*/  SYNCS.PHASECHK.TRANS64.TRYWAIT P1, [R15+URZ+-0x8], R14 ;  /* 0xfffff80e0f0075a7 */ /* 0x000066000802017f */
[----:B-1----:R-:W-:Y:S05]  /*8a20*/  @!P1 NANOSLEEP.SYNCS 0x989680 ;  /* 0x009896800000995d */ /* 0x002fea0003900000 */
[----:B------:R-:W1:Y:S02]  /*8a30*/  @!P1 SYNCS.PHASECHK.TRANS64 P1, [R15+URZ+-0x8], R14 ;  /* 0xfffff80e0f0095a7 */ /* 0x000e64000802007f */
[----:B-1----:R-:W-:Y:S05]  /*8a40*/  @!P1 BRA `(.L_x_20) ;  /* 0xfffffffc00ec9947 */ /* 0x002fea000383ffff */
[----:B------:R-:W-:Y:S05]  /*8a50*/  BRA `(.L_x_184) ;  /* 0xffffff9000b87947 */ /* 0x000fea000383ffff */
.L_x_25:
[----:B-1----:R-:W-:-:S04]  /*8a60*/  IMAD.U32 R15, RZ, RZ, UR6 ;  /* 0x00000006ff0f7e24 */ /* 0x002fc8000f8e00ff */
[----:B------:R1:W3:Y:S03]  /*8a70*/  SYNCS.PHASECHK.TRANS64.TRYWAIT P1, [R15+URZ], R14 ;  /* 0x0000000e0f0075a7 */ /* 0x0002e6000802017f */
[----:B---3--:R-:W-:Y:S05]  /*8a80*/  @!P1 NANOSLEEP.SYNCS 0x989680 ;  /* 0x009896800000995d */ /* 0x008fea0003900000 */
[----:B------:R-:W3:Y:S02]  /*8a90*/  @!P1 SYNCS.PHASECHK.TRANS64 P1, [R15+URZ], R14 ;  /* 0x0000000e0f0095a7 */ /* 0x000ee4000802007f */
[----:B---3--:R-:W-:Y:S05]  /*8aa0*/  @!P1 BRA `(.L_x_25) ;  /* 0xfffffffc00ec9947 */ /* 0x008fea000383ffff */
[----:B------:R-:W-:Y:S05]  /*8ab0*/  BRA `(.L_x_24) ;  /* 0xffffff9400647947 */ /* 0x000fea000383ffff */
.L_x_31:
[----:B-1----:R-:W-:-:S04]  /*8ac0*/  IMAD.U32 R19, RZ, RZ, UR9 ;  /* 0x00000009ff137e24 */ /* 0x002fc8000f8e00ff */
[----:B------:R1:W3:Y:S03]  /*8ad0*/  SYNCS.PHASECHK.TRANS64.TRYWAIT P1, [R19+URZ], R18 ;  /* 0x00000012130075a7 */ /* 0x0002e6000802017f */
[----:B---3--:R-:W-:Y:S05]  /*8ae0*/  @!P1 NANOSLEEP.SYNCS 0x989680 ;  /* 0x009896800000995d */ /* 0x008fea0003900000 */
[----:B------:R-:W3:Y:S02]  /*8af0*/  @!P1 SYNCS.PHASECHK.TRANS64 P1, [R19+URZ], R18 ;  /* 0x00000012130095a7 */ /* 0x000ee4000802007f */
[----:B---3--:R-:W-:Y:S05]  /*8b00*/  @!P1 BRA `(.L_x_31) ;  /* 0xfffffffc00ec9947 */ /* 0x008fea000383ffff */
[----:B------:R-:W-:Y:S05]  /*8b10*/  BRA `(.L_x_30) ;  /* 0xffffff9800a87947 */ /* 0x000fea000383ffff */
.L_x_39:
[----:B01----:R-:W-:-:S04]  /*8b20*/  IMAD.U32 R15, RZ, RZ, UR15 ;  /* 0x0000000fff0f7e24 */ /* 0x003fc8000f8e00ff */
[----:B------:R0:W1:Y:S03]  /*8b30*/  SYNCS.PHASECHK.TRANS64.TRYWAIT P1, [R15+URZ+0x8], R14 ;  /* 0x0000080e0f0075a7 */ /* 0x000066000802017f */
[----:B-1----:R-:W-:Y:S05]  /*8b40*/  @!P1 NANOSLEEP.SYNCS 0x989680 ;  /* 0x009896800000995d */ /* 0x002fea0003900000 */
[----:B------:R-:W1:Y:S02]  /*8b50*/  @!P1 SYNCS.PHASECHK.TRANS64 P1, [R15+URZ+0x8], R14 ;  /* 0x0000080e0f0095a7 */ /* 0x000e64000802007f */
[----:B-1----:R-:W-:Y:S05]  /*8b60*/  @!P1 BRA `(.L_x_39) ;  /* 0xfffffffc00ec9947 */ /* 0x002fea000383ffff */
[----:B------:R-:W-:Y:S05]  /*8b70*/  BRA `(.L_x_185) ;  /* 0xffffffa000d87947 */ /* 0x000fea000383ffff */
.L_x_112:
[----:B------:R-:W-:Y:S01]  /*8b80*/  BSSY B1, `(.L_x_186) ;  /* 0x0000006000017945 */ /* 0x000fe20003800000 */
[----:B------:R-:W-:-:S07]  /*8b90*/  IMAD.MOV.U32 R10, RZ, RZ, -0x1 ;  /* 0xffffffffff0a7424 */ /* 0x000fce00078e00ff */
[----:B------:R-:W-:Y:S05]  /*8ba0*/  WARPSYNC.COLLECTIVE R10, `(.L_x_187) ;  /* 0x000000000a0c7348 */ /* 0x000fea0003c00000 */
[----:B------:R-:W-:Y:S02]  /*8bb0*/  ELECT P1, UR62, PT ;  /* 0x00000000003e782f */ /* 0x000fe40003820000 */
[----:B------:R-:W-:Y:S01]  /*8bc0*/  MOV R10, UR62 ;  /* 0x0000003e000a7c02 */ /* 0x000fe20008000f00 */
[----:B------:R-:W-:Y:S10]  /*8bd0*/  ENDCOLLECTIVE ;  /* 0x000000000000791b */ /* 0x000ff40003800000 */
.L_x_187:
[----:B------:R-:W-:Y:S05]  /*8be0*/  BSYNC B1 ;  /* 0x0000000000017941 */ /* 0x000fea0003800000 */
.L_x_186:
[----:B------:R-:W-:Y:S05]  /*8bf0*/  BRA `(.L_x_188) ;  /* 0xffffffd000b07947 */ /* 0x000fea000383ffff */
.L_x_115:
[----:B0-----:R0:W1:Y:S02]  /*8c00*/  SYNCS.PHASECHK.TRANS64.TRYWAIT P1, [R19+URZ+0x1c0], R10 ;  /* 0x0001c00a130075a7 */ /* 0x001064000802017f */
[----:B-1----:R-:W-:Y:S05]  /*8c10*/  @!P1 NANOSLEEP.SYNCS 0x989680 ;  /* 0x009896800000995d */ /* 0x002fea0003900000 */
[----:B------:R-:W1:Y:S02]  /*8c20*/  @!P1 SYNCS.PHASECHK.TRANS64 P1, [R19+URZ+0x1c0], R10 ;  /* 0x0001c00a130095a7 */ /* 0x000e64000802007f */
[----:B-1----:R-:W-:Y:S05]  /*8c30*/  @!P1 BRA `(.L_x_115) ;  /* 0xfffffffc00f09947 */ /* 0x002fea000383ffff */
[----:B------:R-:W-:Y:S05]  /*8c40*/  BRA `(.L_x_189) ;  /* 0xffffffd000ec7947 */ /* 0x000fea000383ffff */
.L_x_124:
[----:B------:R-:W-:Y:S01]  /*8c50*/  BSSY B0, `(.L_x_190) ;  /* 0x0000006000007945 */ /* 0x000fe20003800000 */
[----:B------:R-:W-:-:S07]  /*8c60*/  IMAD.MOV.U32 R10, RZ, RZ, -0x1 ;  /* 0xffffffffff0a7424 */ /* 0x000fce00078e00ff */
[----:B------:R-:W-:Y:S05]  /*8c70*/  WARPSYNC.COLLECTIVE R10, `(.L_x_191) ;  /* 0x000000000a0c7348 */ /* 0x000fea0003c00000 */
[----:B------:R-:W-:Y:S02]  /*8c80*/  ELECT P1, UR62, PT ;  /* 0x00000000003e782f */ /* 0x000fe40003820000 */
[----:B------:R-:W-:Y:S01]  /*8c90*/  MOV R10, UR62 ;  /* 0x0000003e000a7c02 */ /* 0x000fe20008000f00 */
[----:B------:R-:W-:Y:S10]  /*8ca0*/  ENDCOLLECTIVE ;  /* 0x000000000000791b */ /* 0x000ff40003800000 */
.L_x_191:
[----:B------:R-:W-:Y:S05]  /*8cb0*/  BSYNC B0 ;  /* 0x0000000000007941 */ /* 0x000fea0003800000 */
.L_x_190:
[----:B------:R-:W-:Y:S01]  /*8cc0*/  PLOP3.LUT P0, PT, P1, PT, PT, 0x80, 0x0 ;  /* 0x000000000000781c */ /* 0x000fe20000f0f070 */
[----:B------:R-:W-:-:S12]  /*8cd0*/  BRA `(.L_x_192) ;  /* 0xffffffdc00447947 */ /* 0x000fd8000383ffff */
.L_x_128:
[----:B0-----:R0:W1:Y:S02]  /*8ce0*/  SYNCS.PHASECHK.TRANS64.TRYWAIT P0, [R5+URZ], R2 ;  /* 0x00000002050075a7 */ /* 0x001064000800017f */
[----:B-1----:R-:W-:Y:S05]  /*8cf0*/  @!P0 NANOSLEEP.SYNCS 0x989680 ;  /* 0x009896800000895d */ /* 0x002fea0003900000 */
[----:B------:R-:W1:Y:S02]  /*8d00*/  @!P0 SYNCS.PHASECHK.TRANS64 P0, [R5+URZ], R2 ;  /* 0x00000002050085a7 */ /* 0x000e64000800007f */
[----:B-1----:R-:W-:Y:S05]  /*8d10*/  @!P0 BRA `(.L_x_128) ;  /* 0xfffffffc00f08947 */ /* 0x002fea000383ffff */
[----:B------:R-:W-:Y:S05]  /*8d20*/  BRA `(.L_x_193) ;  /* 0xffffffdc00847947 */ /* 0x000fea000383ffff */
.L_x_129:
[----:B0-----:R0:W1:Y:S02]  /*8d30*/  SYNCS.PHASECHK.TRANS64.TRYWAIT P0, [R7+URZ], R4 ;  /* 0x00000004070075a7 */ /* 0x001064000800017f */
[----:B-1----:R-:W-:Y:S05]  /*8d40*/  @!P0 NANOSLEEP.SYNCS 0x989680 ;  /* 0x009896800000895d */ /* 0x002fea0003900000 */
[----:B------:R-:W1:Y:S02]  /*8d50*/  @!P0 SYNCS.PHASECHK.TRANS64 P0, [R7+URZ], R4 ;  /* 0x00000004070085a7 */ /* 0x000e64000800007f */
[----:B-1----:R-:W-:Y:S05]  /*8d60*/  @!P0 BRA `(.L_x_129) ;  /* 0xfffffffc00f08947 */ /* 0x002fea000383ffff */
[----:B------:R-:W-:Y:S05]  /*8d70*/  BRA `(.L_x_194) ;  /* 0xffffffdc00947947 */ /* 0x000fea000383ffff */
.L_x_130:
[----:B0-----:R0:W1:Y:S02]  /*8d80*/  SYNCS.PHASECHK.TRANS64.TRYWAIT P0, [R6+URZ], R5 ;  /* 0x00000005060075a7 */ /* 0x001064000800017f */
[----:B-1----:R-:W-:Y:S05]  /*8d90*/  @!P0 NANOSLEEP.SYNCS 0x989680 ;  /* 0x009896800000895d */ /* 0x002fea0003900000 */
[----:B------:R-:W1:Y:S02]  /*8da0*/  @!P0 SYNCS.PHASECHK.TRANS64 P0, [R6+URZ], R5 ;  /* 0x00000005060085a7 */ /* 0x000e64000800007f */
[----:B-1----:R-:W-:Y:S05]  /*8db0*/  @!P0 BRA `(.L_x_130) ;  /* 0xfffffffc00f08947 */ /* 0x002fea000383ffff */
[----:B------:R-:W-:Y:S05]  /*8dc0*/  BRA `(.L_x_195) ;  /* 0xffffffdc00a47947 */ /* 0x000fea000383ffff */
.L_x_131:
[----:B0-----:R0:W1:Y:S02]  /*8dd0*/  SYNCS.PHASECHK.TRANS64.TRYWAIT P0, [R9+URZ], R4 ;  /* 0x00000004090075a7 */ /* 0x001064000800017f */
[----:B-1----:R-:W-:Y:S05]  /*8de0*/  @!P0 NANOSLEEP.SYNCS 0x989680 ;  /* 0x009896800000895d */ /* 0x002fea0003900000 */
[----:B------:R-:W1:Y:S02]  /*8df0*/  @!P0 SYNCS.PHASECHK.TRANS64 P0, [R9+URZ], R4 ;  /* 0x00000004090085a7 */ /* 0x000e64000800007f */
[----:B-1----:R-:W-:Y:S05]  /*8e00*/  @!P0 BRA `(.L_x_131) ;  /* 0xfffffffc00f08947 */ /* 0x002fea000383ffff */
[----:B------:R-:W-:Y:S05]  /*8e10*/  BRA `(.L_x_196) ;  /* 0xffffffdc00b47947 */ /* 0x000fea000383ffff */
.L_x_132:
[----:B0-----:R0:W1:Y:S02]  /*8e20*/  SYNCS.PHASECHK.TRANS64.TRYWAIT P0, [R6+URZ], R5 ;  /* 0x00000005060075a7 */ /* 0x001064000800017f */
[----:B-1----:R-:W-:Y:S05]  /*8e30*/  @!P0 NANOSLEEP.SYNCS 0x989680 ;  /* 0x009896800000895d */ /* 0x002fea0003900000 */
[----:B------:R-:W1:Y:S02]  /*8e40*/  @!P0 SYNCS.PHASECHK.TRANS64 P0, [R6+URZ], R5 ;  /* 0x00000005060085a7 */ /* 0x000e64000800007f */
[----:B-1----:R-:W-:Y:S05]  /*8e50*/  @!P0 BRA `(.L_x_132) ;  /* 0xfffffffc00f08947 */ /* 0x002fea000383ffff */
[----:B------:R-:W-:Y:S05]  /*8e60*/  BRA `(.L_x_197) ;  /* 0xffffffdc00c47947 */ /* 0x000fea000383ffff */
.L_x_133:
[----:B0-----:R0:W1:Y:S02]  /*8e70*/  SYNCS.PHASECHK.TRANS64.TRYWAIT P0, [R9+URZ], R4 ;  /* 0x00000004090075a7 */ /* 0x001064000800017f */
[----:B-1----:R-:W-:Y:S05]  /*8e80*/  @!P0 NANOSLEEP.SYNCS 0x989680 ;  /* 0x009896800000895d */ /* 0x002fea0003900000 */
[----:B------:R-:W1:Y:S02]  /*8e90*/  @!P0 SYNCS.PHASECHK.TRANS64 P0, [R9+URZ], R4 ;  /* 0x00000004090085a7 */ /* 0x000e64000800007f */
[----:B-1----:R-:W-:Y:S05]  /*8ea0*/  @!P0 BRA `(.L_x_133) ;  /* 0xfffffffc00f08947 */ /* 0x002fea000383ffff */
[----:B------:R-:W-:Y:S05]  /*8eb0*/  BRA `(.L_x_198) ;  /* 0xffffffdc00d47947 */ /* 0x000fea000383ffff */
.L_x_134:
[----:B0-----:R0:W1:Y:S02]  /*8ec0*/  SYNCS.PHASECHK.TRANS64.TRYWAIT P0, [R6+URZ], R5 ;  /* 0x00000005060075a7 */ /* 0x001064000800017f */
[----:B-1----:R-:W-:Y:S05]  /*8ed0*/  @!P0 NANOSLEEP.SYNCS 0x989680 ;  /* 0x009896800000895d */ /* 0x002fea0003900000 */
[----:B------:R-:W1:Y:S02]  /*8ee0*/  @!P0 SYNCS.PHASECHK.TRANS64 P0, [R6+URZ], R5 ;  /* 0x00000005060085a7 */ /* 0x000e64000800007f */
[----:B-1----:R-:W-:Y:S05]  /*8ef0*/  @!P0 BRA `(.L_x_134) ;  /* 0xfffffffc00f08947 */ /* 0x002fea000383ffff */
[----:B------:R-:W-:Y:S05]  /*8f00*/  BRA `(.L_x_199) ;  /* 0xffffffdc00e47947 */ /* 0x000fea000383ffff */
.L_x_135:
[----:B0-----:R0:W1:Y:S02]  /*8f10*/  SYNCS.PHASECHK.TRANS64.TRYWAIT P0, [R9+URZ], R4 ;  /* 0x00000004090075a7 */ /* 0x001064000800017f */
[----:B-1----:R-:W-:Y:S05]  /*8f20*/  @!P0 NANOSLEEP.SYNCS 0x989680 ;  /* 0x009896800000895d */ /* 0x002fea0003900000 */
[----:B------:R-:W1:Y:S02]  /*8f30*/  @!P0 SYNCS.PHASECHK.TRANS64 P0, [R9+URZ], R4 ;  /* 0x00000004090085a7 */ /* 0x000e64000800007f */
[----:B-1----:R-:W-:Y:S05]  /*8f40*/  @!P0 BRA `(.L_x_135) ;  /* 0xfffffffc00f08947 */ /* 0x002fea000383ffff */
[----:B------:R-:W-:Y:S05]  /*8f50*/  BRA `(.L_x_200) ;  /* 0xffffffdc00f47947 */ /* 0x000fea000383ffff */
.L_x_136:
[----:B0-----:R0:W1:Y:S02]  /*8f60*/  SYNCS.PHASECHK.TRANS64.TRYWAIT P0, [R6+URZ], R5 ;  /* 0x00000005060075a7 */ /* 0x001064000800017f */
[----:B-1----:R-:W-:Y:S05]  /*8f70*/  @!P0 NANOSLEEP.SYNCS 0x989680 ;  /* 0x009896800000895d */ /* 0x002fea0003900000 */
[----:B------:R-:W1:Y:S02]  /*8f80*/  @!P0 SYNCS.PHASECHK.TRANS64 P0, [R6+URZ], R5 ;  /* 0x00000005060085a7 */ /* 0x000e64000800007f */
[----:B-1----:R-:W-:Y:S05]  /*8f90*/  @!P0 BRA `(.L_x_136) ;  /* 0xfffffffc00f08947 */ /* 0x002fea000383ffff */
[----:B------:R-:W-:Y:S05]  /*8fa0*/  BRA `(.L_x_201) ;  /* 0xffffffe000047947 */ /* 0x000fea000383ffff */
.L_x_137:
[----:B0-----:R0:W1:Y:S02]  /*8fb0*/  SYNCS.PHASECHK.TRANS64.TRYWAIT P0, [R9+URZ], R4 ;  /* 0x00000004090075a7 */ /* 0x001064000800017f */
[----:B-1----:R-:W-:Y:S05]  /*8fc0*/  @!P0 NANOSLEEP.SYNCS 0x989680 ;  /* 0x009896800000895d */ /* 0x002fea0003900000 */
[----:B------:R-:W1:Y:S02]  /*8fd0*/  @!P0 SYNCS.PHASECHK.TRANS64 P0, [R9+URZ], R4 ;  /* 0x00000004090085a7 */ /* 0x000e64000800007f */
[----:B-1----:R-:W-:Y:S05]  /*8fe0*/  @!P0 BRA `(.L_x_137) ;  /* 0xfffffffc00f08947 */ /* 0x002fea000383ffff */
[----:B------:R-:W-:Y:S05]  /*8ff0*/  BRA `(.L_x_202) ;  /* 0xffffffe000147947 */ /* 0x000fea000383ffff */
.L_x_138:
[----:B0-----:R0:W1:Y:S02]  /*9000*/  SYNCS.PHASECHK.TRANS64.TRYWAIT P0, [R6+URZ], R5 ;  /* 0x00000005060075a7 */ /* 0x001064000800017f */
[----:B-1----:R-:W-:Y:S05]  /*9010*/  @!P0 NANOSLEEP.SYNCS 0x989680 ;  /* 0x009896800000895d */ /* 0x002fea0003900000 */
[----:B------:R-:W1:Y:S02]  /*9020*/  @!P0 SYNCS.PHASECHK.TRANS64 P0, [R6+URZ], R5 ;  /* 0x00000005060085a7 */ /* 0x000e64000800007f */
[----:B-1----:R-:W-:Y:S05]  /*9030*/  @!P0 BRA `(.L_x_138) ;  /* 0xfffffffc00f08947 */ /* 0x002fea000383ffff */
[----:B------:R-:W-:Y:S05]  /*9040*/  BRA `(.L_x_203) ;  /* 0xffffffe000247947 */ /* 0x000fea000383ffff */
.L_x_139:
[----:B0-----:R0:W1:Y:S02]  /*9050*/  SYNCS.PHASECHK.TRANS64.TRYWAIT P0, [R9+URZ], R4 ;  /* 0x00000004090075a7 */ /* 0x001064000800017f */
[----:B-1----:R-:W-:Y:S05]  /*9060*/  @!P0 NANOSLEEP.SYNCS 0x989680 ;  /* 0x009896800000895d */ /* 0x002fea0003900000 */
[----:B------:R-:W1:Y:S02]  /*9070*/  @!P0 SYNCS.PHASECHK.TRANS64 P0, [R9+URZ], R4 ;  /* 0x00000004090085a7 */ /* 0x000e64000800007f */
[----:B-1----:R-:W-:Y:S05]  /*9080*/  @!P0 BRA `(.L_x_139) ;  /* 0xfffffffc00f08947 */ /* 0x002fea000383ffff */
[----:B------:R-:W-:Y:S05]  /*9090*/  BRA `(.L_x_204) ;  /* 0xffffffe000347947 */ /* 0x000fea000383ffff */
.L_x_140:
[----:B0-----:R0:W1:Y:S02]  /*90a0*/  SYNCS.PHASECHK.TRANS64.TRYWAIT P0, [R6+URZ], R5 ;  /* 0x00000005060075a7 */ /* 0x001064000800017f */
[----:B-1----:R-:W-:Y:S05]  /*90b0*/  @!P0 NANOSLEEP.SYNCS 0x989680 ;  /* 0x009896800000895d */ /* 0x002fea0003900000 */
[----:B------:R-:W1:Y:S02]  /*90c0*/  @!P0 SYNCS.PHASECHK.TRANS64 P0, [R6+URZ], R5 ;  /* 0x00000005060085a7 */ /* 0x000e64000800007f */
[----:B-1----:R-:W-:Y:S05]  /*90d0*/  @!P0 BRA `(.L_x_140) ;  /* 0xfffffffc00f08947 */ /* 0x002fea000383ffff */
[----:B------:R-:W-:Y:S05]  /*90e0*/  BRA `(.L_x_205) ;  /* 0xffffffe000447947 */ /* 0x000fea000383ffff */
.L_x_141:
[----:B0-----:R0:W1:Y:S02]  /*90f0*/  SYNCS.PHASECHK.TRANS64.TRYWAIT P0, [R9+URZ], R4 ;  /* 0x00000004090075a7 */ /* 0x001064000800017f */
[----:B-1----:R-:W-:Y:S05]  /*9100*/  @!P0 NANOSLEEP.SYNCS 0x989680 ;  /* 0x009896800000895d */ /* 0x002fea0003900000 */
[----:B------:R-:W1:Y:S02]  /*9110*/  @!P0 SYNCS.PHASECHK.TRANS64 P0, [R9+URZ], R4 ;  /* 0x00000004090085a7 */ /* 0x000e64000800007f */
[----:B-1----:R-:W-:Y:S05]  /*9120*/  @!P0 BRA `(.L_x_141) ;  /* 0xfffffffc00f08947 */ /* 0x002fea000383ffff */
[----:B------:R-:W-:Y:S05]  /*9130*/  BRA `(.L_x_206) ;  /* 0xffffffe000547947 */ /* 0x000fea000383ffff */
.L_x_142:
[----:B0-----:R0:W1:Y:S02]  /*9140*/  SYNCS.PHASECHK.TRANS64.TRYWAIT P0, [R6+URZ], R5 ;  /* 0x00000005060075a7 */ /* 0x001064000800017f */
[----:B-1----:R-:W-:Y:S05]  /*9150*/  @!P0 NANOSLEEP.SYNCS 0x989680 ;  /* 0x009896800000895d */ /* 0x002fea0003900000 */
[----:B------:R-:W1:Y:S02]  /*9160*/  @!P0 SYNCS.PHASECHK.TRANS64 P0, [R6+URZ], R5 ;  /* 0x00000005060085a7 */ /* 0x000e64000800007f */
[----:B-1----:R-:W-:Y:S05]  /*9170*/  @!P0 BRA `(.L_x_142) ;  /* 0xfffffffc00f08947 */ /* 0x002fea000383ffff */
[----:B------:R-:W-:Y:S05]  /*9180*/  BRA `(.L_x_207) ;  /* 0xffffffe000647947 */ /* 0x000fea000383ffff */
.L_x_143:
[----:B0-----:R0:W1:Y:S02]  /*9190*/  SYNCS.PHASECHK.TRANS64.TRYWAIT P0, [R9+URZ], R4 ;  /* 0x00000004090075a7 */ /* 0x001064000800017f */
[----:B-1----:R-:W-:Y:S05]  /*91a0*/  @!P0 NANOSLEEP.SYNCS 0x989680 ;  /* 0x009896800000895d */ /* 0x002fea0003900000 */
[----:B------:R-:W1:Y:S02]  /*91b0*/  @!P0 SYNCS.PHASECHK.TRANS64 P0, [R9+URZ], R4 ;  /* 0x00000004090085a7 */ /* 0x000e64000800007f */
[----:B-1----:R-:W-:Y:S05]  /*91c0*/  @!P0 BRA `(.L_x_143) ;  /* 0xfffffffc00f08947 */ /* 0x002fea000383ffff */
[----:B------:R-:W-:Y:S05]  /*91d0*/  BRA `(.L_x_208) ;  /* 0xffffffe000747947 */ /* 0x000fea000383ffff */
.L_x_144:
[----:B0-----:R0:W1:Y:S02]  /*91e0*/  SYNCS.PHASECHK.TRANS64.TRYWAIT P0, [R6+URZ], R5 ;  /* 0x00000005060075a7 */ /* 0x001064000800017f */
[----:B-1----:R-:W-:Y:S05]  /*91f0*/  @!P0 NANOSLEEP.SYNCS 0x989680 ;  /* 0x009896800000895d */ /* 0x002fea0003900000 */
[----:B------:R-:W1:Y:S02]  /*9200*/  @!P0 SYNCS.PHASECHK.TRANS64 P0, [R6+URZ], R5 ;  /* 0x00000005060085a7 */ /* 0x000e64000800007f */
[----:B-1----:R-:W-:Y:S05]  /*9210*/  @!P0 BRA `(.L_x_144) ;  /* 0xfffffffc00f08947 */ /* 0x002fea000383ffff */
[----:B------:R-:W-:Y:S05]  /*9220*/  BRA `(.L_x_209) ;  /* 0xffffffe000847947 */ /* 0x000fea000383ffff */
.L_x_145:
[----:B0-----:R0:W1:Y:S02]  /*9230*/  SYNCS.PHASECHK.TRANS64.TRYWAIT P0, [R9+URZ], R4 ;  /* 0x00000004090075a7 */ /* 0x001064000800017f */
[----:B-1----:R-:W-:Y:S05]  /*9240*/  @!P0 NANOSLEEP.SYNCS 0x989680 ;  /* 0x009896800000895d */ /* 0x002fea0003900000 */
[----:B------:R-:W1:Y:S02]  /*9250*/  @!P0 SYNCS.PHASECHK.TRANS64 P0, [R9+URZ], R4 ;  /* 0x00000004090085a7 */ /* 0x000e64000800007f */
[----:B-1----:R-:W-:Y:S05]  /*9260*/  @!P0 BRA `(.L_x_145) ;  /* 0xfffffffc00f08947 */ /* 0x002fea000383ffff */
[----:B------:R-:W-:Y:S05]  /*9270*/  BRA `(.L_x_210) ;  /* 0xffffffe000947947 */ /* 0x000fea000383ffff */
.L_x_146:
[----:B0-----:R0:W1:Y:S02]  /*9280*/  SYNCS.PHASECHK.TRANS64.TRYWAIT P0, [R6+URZ], R5 ;  /* 0x00000005060075a7 */ /* 0x001064000800017f */
[----:B-1----:R-:W-:Y:S05]  /*9290*/  @!P0 NANOSLEEP.SYNCS 0x989680 ;  /* 0x009896800000895d */ /* 0x002fea0003900000 */
[----:B------:R-:W1:Y:S02]  /*92a0*/  @!P0 SYNCS.PHASECHK.TRANS64 P0, [R6+URZ], R5 ;  /* 0x00000005060085a7 */ /* 0x000e64000800007f */
[----:B-1----:R-:W-:Y:S05]  /*92b0*/  @!P0 BRA `(.L_x_146) ;  /* 0xfffffffc00f08947 */ /* 0x002fea000383ffff */
[----:B------:R-:W-:Y:S05]  /*92c0*/  BRA `(.L_x_211) ;  /* 0xffffffe000a47947 */ /* 0x000fea000383ffff */
.L_x_147:
[----:B0-----:R0:W1:Y:S02]  /*92d0*/  SYNCS.PHASECHK.TRANS64.TRYWAIT P0, [R9+URZ], R4 ;  /* 0x00000004090075a7 */ /* 0x001064000800017f */
[----:B-1----:R-:W-:Y:S05]  /*92e0*/  @!P0 NANOSLEEP.SYNCS 0x989680 ;  /* 0x009896800000895d */ /* 0x002fea0003900000 */
[----:B------:R-:W1:Y:S02]  /*92f0*/  @!P0 SYNCS.PHASECHK.TRANS64 P0, [R9+URZ], R4 ;  /* 0x00000004090085a7 */ /* 0x000e64000800007f */
[----:B-1----:R-:W-:Y:S05]  /*9300*/  @!P0 BRA `(.L_x_147) ;  /* 0xfffffffc00f08947 */ /* 0x002fea000383ffff */
[----:B------:R-:W-:Y:S05]  /*9310*/  BRA `(.L_x_212) ;  /* 0xffffffe000b47947 */ /* 0x000fea000383ffff */
.L_x_148:
[----:B0-----:R0:W1:Y:S02]  /*9320*/  SYNCS.PHASECHK.TRANS64.TRYWAIT P0, [R6+URZ], R5 ;  /* 0x00000005060075a7 */ /* 0x001064000800017f */
[----:B-1----:R-:W-:Y:S05]  /*9330*/  @!P0 NANOSLEEP.SYNCS 0x989680 ;  /* 0x009896800000895d */ /* 0x002fea0003900000 */
[----:B------:R-:W1:Y:S02]  /*9340*/  @!P0 SYNCS.PHASECHK.TRANS64 P0, [R6+URZ], R5 ;  /* 0x00000005060085a7 */ /* 0x000e64000800007f */
[----:B-1----:R-:W-:Y:S05]  /*9350*/  @!P0 BRA `(.L_x_148) ;  /* 0xfffffffc00f08947 */ /* 0x002fea000383ffff */
[----:B------:R-:W-:Y:S05]  /*9360*/  BRA `(.L_x_213) ;  /* 0xffffffe000c47947 */ /* 0x000fea000383ffff */
.L_x_149:
[----:B0-----:R0:W1:Y:S02]  /*9370*/  SYNCS.PHASECHK.TRANS64.TRYWAIT P0, [R9+URZ], R4 ;  /* 0x00000004090075a7 */ /* 0x001064000800017f */
[----:B-1----:R-:W-:Y:S05]  /*9380*/  @!P0 NANOSLEEP.SYNCS 0x989680 ;  /* 0x009896800000895d */ /* 0x002fea0003900000 */
[----:B------:R-:W1:Y:S02]  /*9390*/  @!P0 SYNCS.PHASECHK.TRANS64 P0, [R9+URZ], R4 ;  /* 0x00000004090085a7 */ /* 0x000e64000800007f */
[----:B-1----:R-:W-:Y:S05]  /*93a0*/  @!P0 BRA `(.L_x_149) ;  /* 0xfffffffc00f08947 */ /* 0x002fea000383ffff */
[----:B------:R-:W-:Y:S05]  /*93b0*/  BRA `(.L_x_214) ;  /* 0xffffffe000d47947 */ /* 0x000fea000383ffff */
.L_x_150:
[----:B0-----:R0:W1:Y:S02]  /*93c0*/  SYNCS.PHASECHK.TRANS64.TRYWAIT P0, [R6+URZ], R5 ;  /* 0x00000005060075a7 */ /* 0x001064000800017f */
[----:B-1----:R-:W-:Y:S05]  /*93d0*/  @!P0 NANOSLEEP.SYNCS 0x989680 ;  /* 0x009896800000895d */ /* 0x002fea0003900000 */
[----:B------:R-:W1:Y:S02]  /*93e0*/  @!P0 SYNCS.PHASECHK.TRANS64 P0, [R6+URZ], R5 ;  /* 0x00000005060085a7 */ /* 0x000e64000800007f */
[----:B-1----:R-:W-:Y:S05]  /*93f0*/  @!P0 BRA `(.L_x_150) ;  /* 0xfffffffc00f08947 */ /* 0x002fea000383ffff */
[----:B------:R-:W-:Y:S05]  /*9400*/  BRA `(.L_x_215) ;  /* 0xffffffe000e47947 */ /* 0x000fea000383ffff */
.L_x_151:
[----:B0-----:R0:W1:Y:S02]  /*9410*/  SYNCS.PHASECHK.TRANS64.TRYWAIT P0, [R9+URZ], R4 ;  /* 0x00000004090075a7 */ /* 0x001064000800017f */
[----:B-1----:R-:W-:Y:S05]  /*9420*/  @!P0 NANOSLEEP.SYNCS 0x989680 ;  /* 0x009896800000895d */ /* 0x002fea0003900000 */
[----:B------:R-:W1:Y:S02]  /*9430*/  @!P0 SYNCS.PHASECHK.TRANS64 P0, [R9+URZ], R4 ;  /* 0x00000004090085a7 */ /* 0x000e64000800007f */
[----:B-1----:R-:W-:Y:S05]  /*9440*/  @!P0 BRA `(.L_x_151) ;  /* 0xfffffffc00f08947 */ /* 0x002fea000383ffff */
[----:B------:R-:W-:Y:S05]  /*9450*/  BRA `(.L_x_216) ;  /* 0xffffffe000f47947 */ /* 0x000fea000383ffff */
.L_x_152:
[----:B0-----:R0:W1:Y:S02]  /*9460*/  SYNCS.PHASECHK.TRANS64.TRYWAIT P0, [R6+URZ], R5 ;  /* 0x00000005060075a7 */ /* 0x001064000800017f */
[----:B-1----:R-:W-:Y:S05]  /*9470*/  @!P0 NANOSLEEP.SYNCS 0x989680 ;  /* 0x009896800000895d */ /* 0x002fea0003900000 */
[----:B------:R-:W1:Y:S02]  /*9480*/  @!P0 SYNCS.PHASECHK.TRANS64 P0, [R6+URZ], R5 ;  /* 0x00000005060085a7 */ /* 0x000e64000800007f */
[----:B-1----:R-:W-:Y:S05]  /*9490*/  @!P0 BRA `(.L_x_152) ;  /* 0xfffffffc00f08947 */ /* 0x002fea000383ffff */
[----:B------:R-:W-:Y:S05]  /*94a0*/  BRA `(.L_x_217) ;  /* 0xffffffe400047947 */ /* 0x000fea000383ffff */
.L_x_153:
[----:B0-----:R0:W1:Y:S02]  /*94b0*/  SYNCS.PHASECHK.TRANS64.TRYWAIT P0, [R9+URZ], R4 ;  /* 0x00000004090075a7 */ /* 0x001064000800017f */
[----:B-1----:R-:W-:Y:S05]  /*94c0*/  @!P0 NANOSLEEP.SYNCS 0x989680 ;  /* 0x009896800000895d */ /* 0x002fea0003900000 */
[----:B------:R-:W1:Y:S02]  /*94d0*/  @!P0 SYNCS.PHASECHK.TRANS64 P0, [R9+URZ], R4 ;  /* 0x00000004090085a7 */ /* 0x000e64000800007f */
[----:B-1----:R-:W-:Y:S05]  /*94e0*/  @!P0 BRA `(.L_x_153) ;  /* 0xfffffffc00f08947 */ /* 0x002fea000383ffff */
[----:B------:R-:W-:Y:S05]  /*94f0*/  BRA `(.L_x_218) ;  /* 0xffffffe400147947 */ /* 0x000fea000383ffff */
.L_x_154:
[----:B0-----:R0:W1:Y:S02]  /*9500*/  SYNCS.PHASECHK.TRANS64.TRYWAIT P0, [R6+URZ], R5 ;  /* 0x00000005060075a7 */ /* 0x001064000800017f */
[----:B-1----:R-:W-:Y:S05]  /*9510*/  @!P0 NANOSLEEP.SYNCS 0x989680 ;  /* 0x009896800000895d */ /* 0x002fea0003900000 */
[----:B------:R-:W1:Y:S02]  /*9520*/  @!P0 SYNCS.PHASECHK.TRANS64 P0, [R6+URZ], R5 ;  /* 0x00000005060085a7 */ /* 0x000e64000800007f */
[----:B-1----:R-:W-:Y:S05]  /*9530*/  @!P0 BRA `(.L_x_154) ;  /* 0xfffffffc00f08947 */ /* 0x002fea000383ffff */
[----:B------:R-:W-:Y:S05]  /*9540*/  BRA `(.L_x_219) ;  /* 0xffffffe400247947 */ /* 0x000fea000383ffff */
.L_x_155:
[----:B0-----:R0:W1:Y:S02]  /*9550*/  SYNCS.PHASECHK.TRANS64.TRYWAIT P0, [R9+URZ], R4 ;  /* 0x00000004090075a7 */ /* 0x001064000800017f */
[----:B-1----:R-:W-:Y:S05]  /*9560*/  @!P0 NANOSLEEP.SYNCS 0x989680 ;  /* 0x009896800000895d */ /* 0x002fea0003900000 */
[----:B------:R-:W1:Y:S02]  /*9570*/  @!P0 SYNCS.PHASECHK.TRANS64 P0, [R9+URZ], R4 ;  /* 0x00000004090085a7 */ /* 0x000e64000800007f */
[----:B-1----:R-:W-:Y:S05]  /*9580*/  @!P0 BRA `(.L_x_155) ;  /* 0xfffffffc00f08947 */ /* 0x002fea000383ffff */
[----:B------:R-:W-:Y:S05]  /*9590*/  BRA `(.L_x_220) ;  /* 0xffffffe400347947 */ /* 0x000fea000383ffff */
.L_x_156:
[----:B0-----:R0:W1:Y:S02]  /*95a0*/  SYNCS.PHASECHK.TRANS64.TRYWAIT P0, [R6+URZ], R5 ;  /* 0x00000005060075a7 */ /* 0x001064000800017f */
[----:B-1----:R-:W-:Y:S05]  /*95b0*/  @!P0 NANOSLEEP.SYNCS 0x989680 ;  /* 0x009896800000895d */ /* 0x002fea0003900000 */
[----:B------:R-:W1:Y:S02]  /*95c0*/  @!P0 SYNCS.PHASECHK.TRANS64 P0, [R6+URZ], R5 ;  /* 0x00000005060085a7 */ /* 0x000e64000800007f */
[----:B-1----:R-:W-:Y:S05]  /*95d0*/  @!P0 BRA `(.L_x_156) ;  /* 0xfffffffc00f08947 */ /* 0x002fea000383ffff */
[----:B------:R-:W-:Y:S05]  /*95e0*/  BRA `(.L_x_221) ;  /* 0xffffffe400447947 */ /* 0x000fea000383ffff */
.L_x_157:
[----:B0-----:R0:W1:Y:S02]  /*95f0*/  SYNCS.PHASECHK.TRANS64.TRYWAIT P0, [R9+URZ], R4 ;  /* 0x00000004090075a7 */ /* 0x001064000800017f */
[----:B-1----:R-:W-:Y:S05]  /*9600*/  @!P0 NANOSLEEP.SYNCS 0x989680 ;  /* 0x009896800000895d */ /* 0x002fea0003900000 */
[----:B------:R-:W1:Y:S02]  /*9610*/  @!P0 SYNCS.PHASECHK.TRANS64 P0, [R9+URZ], R4 ;  /* 0x00000004090085a7 */ /* 0x000e64000800007f */
[----:B-1----:R-:W-:Y:S05]  /*9620*/  @!P0 BRA `(.L_x_157) ;  /* 0xfffffffc00f08947 */ /* 0x002fea000383ffff */
[----:B------:R-:W-:Y:S05]  /*9630*/  BRA `(.L_x_222) ;  /* 0xffffffe400547947 */ /* 0x000fea000383ffff */
.L_x_158:
[----:B0-----:R0:W1:Y:S02]  /*9640*/  SYNCS.PHASECHK.TRANS64.TRYWAIT P0, [R6+URZ], R5 ;  /* 0x00000005060075a7 */ /* 0x001064000800017f */
[----:B-1----:R-:W-:Y:S05]  /*9650*/  @!P0 NANOSLEEP.SYNCS 0x989680 ;  /* 0x009896800000895d */ /* 0x002fea0003900000 */
[----:B------:R-:W1:Y:S02]  /*9660*/  @!P0 SYNCS.PHASECHK.TRANS64 P0, [R6+URZ], R5 ;  /* 0x00000005060085a7 */ /* 0x000e64000800007f */
[----:B-1----:R-:W-:Y:S05]  /*9670*/  @!P0 BRA `(.L_x_158) ;  /* 0xfffffffc00f08947 */ /* 0x002fea000383ffff */
[----:B------:R-:W-:Y:S05]  /*9680*/  BRA `(.L_x_223) ;  /* 0xffffffe400647947 */ /* 0x000fea000383ffff */
.L_x_159:
[----:B0-----:R0:W1:Y:S02]  /*9690*/  SYNCS.PHASECHK.TRANS64.TRYWAIT P0, [R9+URZ], R4 ;  /* 0x00000004090075a7 */ /* 0x001064000800017f */
[----:B-1----:R-:W-:Y:S05]  /*96a0*/  @!P0 NANOSLEEP.SYNCS 0x989680 ;  /* 0x009896800000895d */ /* 0x002fea0003900000 */
[----:B------:R-:W1:Y:S02]  /*96b0*/  @!P0 SYNCS.PHASECHK.TRANS64 P0, [R9+URZ], R4 ;  /* 0x00000004090085a7 */ /* 0x000e64000800007f */
[----:B-1----:R-:W-:Y:S05]  /*96c0*/  @!P0 BRA `(.L_x_159) ;  /* 0xfffffffc00f08947 */ /* 0x002fea000383ffff */
[----:B------:R-:W-:Y:S05]  /*96d0*/  BRA `(.L_x_224) ;  /* 0xffffffe400747947 */ /* 0x000fea000383ffff */
.L_x_160:
[----:B0-----:R0:W1:Y:S02]  /*96e0*/  SYNCS.PHASECHK.TRANS64.TRYWAIT P0, [R6+URZ], R5 ;  /* 0x00000005060075a7 */ /* 0x001064000800017f */
[----:B-1----:R-:W-:Y:S05]  /*96f0*/  @!P0 NANOSLEEP.SYNCS 0x989680 ;  /* 0x009896800000895d */ /* 0x002fea0003900000 */
[----:B------:R-:W1:Y:S02]  /*9700*/  @!P0 SYNCS.PHASECHK.TRANS64 P0, [R6+URZ], R5 ;  /* 0x00000005060085a7 */ /* 0x000e64000800007f */
[----:B-1----:R-:W-:Y:S05]  /*9710*/  @!P0 BRA `(.L_x_160) ;  /* 0xfffffffc00f08947 */ /* 0x002fea000383ffff */
[----:B------:R-:W-:Y:S05]  /*9720*/  BRA `(.L_x_225) ;  /* 0xffffffe400847947 */ /* 0x000fea000383ffff */
.L_x_161:
[----:B0-----:R0:W1:Y:S02]  /*9730*/  SYNCS.PHASECHK.TRANS64.TRYWAIT P0, [R9+URZ], R4 ;  /* 0x00000004090075a7 */ /* 0x001064000800017f */
[----:B-1----:R-:W-:Y:S05]  /*9740*/  @!P0 NANOSLEEP.SYNCS 0x989680 ;  /* 0x009896800000895d */ /* 0x002fea0003900000 */
[----:B------:R-:W1:Y:S02]  /*9750*/  @!P0 SYNCS.PHASECHK.TRANS64 P0, [R9+URZ], R4 ;  /* 0x00000004090085a7 */ /* 0x000e64000800007f */
[----:B-1----:R-:W-:Y:S05]  /*9760*/  @!P0 BRA `(.L_x_161) ;  /* 0xfffffffc00f08947 */ /* 0x002fea000383ffff */
[----:B------:R-:W-:Y:S05]  /*9770*/  BRA `(.L_x_226) ;  /* 0xffffffe400947947 */ /* 0x000fea000383ffff */
.L_x_162:
[----:B0-----:R0:W1:Y:S02]  /*9780*/  SYNCS.PHASECHK.TRANS64.TRYWAIT P0, [R6+URZ], R5 ;  /* 0x00000005060075a7 */ /* 0x001064000800017f */
[----:B-1----:R-:W-:Y:S05]  /*9790*/  @!P0 NANOSLEEP.SYNCS 0x989680 ;  /* 0x009896800000895d */ /* 0x002fea0003900000 */
[----:B------:R-:W1:Y:S02]  /*97a0*/  @!P0 SYNCS.PHASECHK.TRANS64 P0, [R6+URZ], R5 ;  /* 0x00000005060085a7 */ /* 0x000e64000800007f */
[----:B-1----:R-:W-:Y:S05]  /*97b0*/  @!P0 BRA `(.L_x_162) ;  /* 0xfffffffc00f08947 */ /* 0x002fea000383ffff */
[----:B------:R-:W-:Y:S05]  /*97c0*/  BRA `(.L_x_227) ;  /* 0xffffffe400a47947 */ /* 0x000fea000383ffff */
.L_x_163:
[----:B0-----:R0:W1:Y:S02]  /*97d0*/  SYNCS.PHASECHK.TRANS64.TRYWAIT P0, [R9+URZ], R4 ;  /* 0x00000004090075a7 */ /* 0x001064000800017f */
[----:B-1----:R-:W-:Y:S05]  /*97e0*/  @!P0 NANOSLEEP.SYNCS 0x989680 ;  /* 0x009896800000895d */ /* 0x002fea0003900000 */
[----:B------:R-:W1:Y:S02]  /*97f0*/  @!P0 SYNCS.PHASECHK.TRANS64 P0, [R9+URZ], R4 ;  /* 0x00000004090085a7 */ /* 0x000e64000800007f */
[----:B-1----:R-:W-:Y:S05]  /*9800*/  @!P0 BRA `(.L_x_163) ;  /* 0xfffffffc00f08947 */ /* 0x002fea000383ffff */
[----:B------:R-:W-:Y:S05]  /*9810*/  BRA `(.L_x_228) ;  /* 0xffffffe400b47947 */ /* 0x000fea000383ffff */
.L_x_164:
[----:B0-----:R0:W1:Y:S02]  /*9820*/  SYNCS.PHASECHK.TRANS64.TRYWAIT P0, [R6+URZ], R5 ;  /* 0x00000005060075a7 */ /* 0x001064000800017f */
[----:B-1----:R-:W-:Y:S05]  /*9830*/  @!P0 NANOSLEEP.SYNCS 0x989680 ;  /* 0x009896800000895d */ /* 0x002fea0003900000 */
[----:B------:R-:W1:Y:S02]  /*9840*/  @!P0 SYNCS.PHASECHK.TRANS64 P0, [R6+URZ], R5 ;  /* 0x00000005060085a7 */ /* 0x000e64000800007f */
[----:B-1----:R-:W-:Y:S05]  /*9850*/  @!P0 BRA `(.L_x_164) ;  /* 0xfffffffc00f08947 */ /* 0x002fea000383ffff */
[----:B------:R-:W-:Y:S05]  /*9860*/  BRA `(.L_x_229) ;  /* 0xffffffe400c47947 */ /* 0x000fea000383ffff */
.L_x_165:
[----:B0-----:R0:W1:Y:S02]  /*9870*/  SYNCS.PHASECHK.TRANS64.TRYWAIT P0, [R9+URZ], R4 ;  /* 0x00000004090075a7 */ /* 0x001064000800017f */
[----:B-1----:R-:W-:Y:S05]  /*9880*/  @!P0 NANOSLEEP.SYNCS 0x989680 ;  /* 0x009896800000895d */ /* 0x002fea0003900000 */
[----:B------:R-:W1:Y:S02]  /*9890*/  @!P0 SYNCS.PHASECHK.TRANS64 P0, [R9+URZ], R4 ;  /* 0x00000004090085a7 */ /* 0x000e64000800007f */
[----:B-1----:R-:W-:Y:S05]  /*98a0*/  @!P0 BRA `(.L_x_165) ;  /* 0xfffffffc00f08947 */ /* 0x002fea000383ffff */
[----:B------:R-:W-:Y:S05]  /*98b0*/  BRA `(.L_x_230) ;  /* 0xffffffe400d47947 */ /* 0x000fea000383ffff */
.L_x_166:
[----:B0-----:R0:W1:Y:S02]  /*98c0*/  SYNCS.PHASECHK.TRANS64.TRYWAIT P0, [R6+URZ], R5 ;  /* 0x00000005060075a7 */ /* 0x001064000800017f */
[----:B-1----:R-:W-:Y:S05]  /*98d0*/  @!P0 NANOSLEEP.SYNCS 0x989680 ;  /* 0x009896800000895d */ /* 0x002fea0003900000 */
[----:B------:R-:W1:Y:S02]  /*98e0*/  @!P0 SYNCS.PHASECHK.TRANS64 P0, [R6+URZ], R5 ;  /* 0x00000005060085a7 */ /* 0x000e64000800007f */
[----:B-1----:R-:W-:Y:S05]  /*98f0*/  @!P0 BRA `(.L_x_166) ;  /* 0xfffffffc00f08947 */ /* 0x002fea000383ffff */
[----:B------:R-:W-:Y:S05]  /*9900*/  BRA `(.L_x_231) ;  /* 0xffffffe400e47947 */ /* 0x000fea000383ffff */
.L_x_167:
[----:B0-----:R0:W1:Y:S02]  /*9910*/  SYNCS.PHASECHK.TRANS64.TRYWAIT P0, [R9+URZ], R4 ;  /* 0x00000004090075a7 */ /* 0x001064000800017f */
[----:B-1----:R-:W-:Y:S05]  /*9920*/  @!P0 NANOSLEEP.SYNCS 0x989680 ;  /* 0x009896800000895d */ /* 0x002fea0003900000 */
[----:B------:R-:W1:Y:S02]  /*9930*/  @!P0 SYNCS.PHASECHK.TRANS64 P0, [R9+URZ], R4 ;  /* 0x00000004090085a7 */ /* 0x000e64000800007f */
[----:B-1----:R-:W-:Y:S05]  /*9940*/  @!P0 BRA `(.L_x_167) ;  /* 0xfffffffc00f08947 */ /* 0x002fea000383ffff */
[----:B------:R-:W-:Y:S05]  /*9950*/  BRA `(.L_x_232) ;  /* 0xffffffe400f47947 */ /* 0x000fea000383ffff */
.L_x_168:
[----:B0-----:R0:W1:Y:S02]  /*9960*/  SYNCS.PHASECHK.TRANS64.TRYWAIT P0, [R6+URZ], R5 ;  /* 0x00000005060075a7 */ /* 0x001064000800017f */
[----:B-1----:R-:W-:Y:S05]  /*9970*/  @!P0 NANOSLEEP.SYNCS 0x989680 ;  /* 0x009896800000895d */ /* 0x002fea0003900000 */
[----:B------:R-:W1:Y:S02]  /*9980*/  @!P0 SYNCS.PHASECHK.TRANS64 P0, [R6+URZ], R5 ;  /* 0x00000005060085a7 */ /* 0x000e64000800007f */
[----:B-1----:R-:W-:Y:S05]  /*9990*/  @!P0 BRA `(.L_x_168) ;  /* 0xfffffffc00f08947 */ /* 0x002fea000383ffff */
[----:B------:R-:W-:Y:S05]  /*99a0*/  BRA `(.L_x_233) ;  /* 0xffffffe800047947 */ /* 0x000fea000383ffff */
.L_x_169:
[----:B0-----:R0:W1:Y:S02]  /*99b0*/  SYNCS.PHASECHK.TRANS64.TRYWAIT P0, [R9+URZ], R4 ;  /* 0x00000004090075a7 */ /* 0x001064000800017f */
[----:B-1----:R-:W-:Y:S05]  /*99c0*/  @!P0 NANOSLEEP.SYNCS 0x989680 ;  /* 0x009896800000895d */ /* 0x002fea0003900000 */
[----:B------:R-:W1:Y:S02]  /*99d0*/  @!P0 SYNCS.PHASECHK.TRANS64 P0, [R9+URZ], R4 ;  /* 0x00000004090085a7 */ /* 0x000e64000800007f */
[----:B-1----:R-:W-:Y:S05]  /*99e0*/  @!P0 BRA `(.L_x_169) ;  /* 0xfffffffc00f08947 */ /* 0x002fea000383ffff */
[----:B------:R-:W-:Y:S05]  /*99f0*/  BRA `(.L_x_234) ;  /* 0xffffffe800147947 */ /* 0x000fea000383ffff */
.L_x_170:
[----:B0-----:R0:W1:Y:S02]  /*9a00*/  SYNCS.PHASECHK.TRANS64.TRYWAIT P0, [R6+URZ], R5 ;  /* 0x00000005060075a7 */ /* 0x001064000800017f */
[----:B-1----:R-:W-:Y:S05]  /*9a10*/  @!P0 NANOSLEEP.SYNCS 0x989680 ;  /* 0x009896800000895d */ /* 0x002fea0003900000 */
[----:B------:R-:W1:Y:S02]  /*9a20*/  @!P0 SYNCS.PHASECHK.TRANS64 P0, [R6+URZ], R5 ;  /* 0x00000005060085a7 */ /* 0x000e64000800007f */
[----:B-1----:R-:W-:Y:S05]  /*9a30*/  @!P0 BRA `(.L_x_170) ;  /* 0xfffffffc00f08947 */ /* 0x002fea000383ffff */
[----:B------:R-:W-:Y:S05]  /*9a40*/  BRA `(.L_x_235) ;  /* 0xffffffe800247947 */ /* 0x000fea000383ffff */
.L_x_171:
[----:B0-----:R0:W1:Y:S02]  /*9a50*/  SYNCS.PHASECHK.TRANS64.TRYWAIT P0, [R9+URZ], R4 ;  /* 0x00000004090075a7 */ /* 0x001064000800017f */
[----:B-1----:R-:W-:Y:S05]  /*9a60*/  @!P0 NANOSLEEP.SYNCS 0x989680 ;  /* 0x009896800000895d */ /* 0x002fea0003900000 */
[----:B------:R-:W1:Y:S02]  /*9a70*/  @!P0 SYNCS.PHASECHK.TRANS64 P0, [R9+URZ], R4 ;  /* 0x00000004090085a7 */ /* 0x000e64000800007f */
[----:B-1----:R-:W-:Y:S05]  /*9a80*/  @!P0 BRA `(.L_x_171) ;  /* 0xfffffffc00f08947 */ /* 0x002fea000383ffff */
[----:B------:R-:W-:Y:S05]  /*9a90*/  BRA `(.L_x_236) ;  /* 0xffffffe800347947 */ /* 0x000fea000383ffff */
.L_x_172:
[----:B0-----:R0:W1:Y:S02]  /*9aa0*/  SYNCS.PHASECHK.TRANS64.TRYWAIT P0, [R6+URZ], R5 ;  /* 0x00000005060075a7 */ /* 0x001064000800017f */
[----:B-1----:R-:W-:Y:S05]  /*9ab0*/  @!P0 NANOSLEEP.SYNCS 0x989680 ;  /* 0x009896800000895d */ /* 0x002fea0003900000 */
[----:B------:R-:W1:Y:S02]  /*9ac0*/  @!P0 SYNCS.PHASECHK.TRANS64 P0, [R6+URZ], R5 ;  /* 0x00000005060085a7 */ /* 0x000e64000800007f */
[----:B-1----:R-:W-:Y:S05]  /*9ad0*/  @!P0 BRA `(.L_x_172) ;  /* 0xfffffffc00f08947 */ /* 0x002fea000383ffff */
[----:B------:R-:W-:Y:S05]  /*9ae0*/  BRA `(.L_x_237) ;  /* 0xffffffe800447947 */ /* 0x000fea000383ffff */
.L_x_173:
[----:B0-----:R0:W1:Y:S02]  /*9af0*/  SYNCS.PHASECHK.TRANS64.TRYWAIT P0, [R9+URZ], R4 ;  /* 0x00000004090075a7 */ /* 0x001064000800017f */
[----:B-1----:R-:W-:Y:S05]  /*9b00*/  @!P0 NANOSLEEP.SYNCS 0x989680 ;  /* 0x009896800000895d */ /* 0x002fea0003900000 */
[----:B------:R-:W1:Y:S02]  /*9b10*/  @!P0 SYNCS.PHASECHK.TRANS64 P0, [R9+URZ], R4 ;  /* 0x00000004090085a7 */ /* 0x000e64000800007f */
[----:B-1----:R-:W-:Y:S05]  /*9b20*/  @!P0 BRA `(.L_x_173) ;  /* 0xfffffffc00f08947 */ /* 0x002fea000383ffff */
[----:B------:R-:W-:Y:S05]  /*9b30*/  BRA `(.L_x_238) ;  /* 0xffffffe800547947 */ /* 0x000fea000383ffff */
.L_x_174:
[----:B0-----:R0:W1:Y:S02]  /*9b40*/  SYNCS.PHASECHK.TRANS64.TRYWAIT P0, [R6+URZ], R5 ;  /* 0x00000005060075a7 */ /* 0x001064000800017f */
[----:B-1----:R-:W-:Y:S05]  /*9b50*/  @!P0 NANOSLEEP.SYNCS 0x989680 ;  /* 0x009896800000895d */ /* 0x002fea0003900000 */
[----:B------:R-:W1:Y:S02]  /*9b60*/  @!P0 SYNCS.PHASECHK.TRANS64 P0, [R6+URZ], R5 ;  /* 0x00000005060085a7 */ /* 0x000e64000800007f */
[----:B-1----:R-:W-:Y:S05]  /*9b70*/  @!P0 BRA `(.L_x_174) ;  /* 0xfffffffc00f08947 */ /* 0x002fea000383ffff */
[----:B------:R-:W-:Y:S05]  /*9b80*/  BRA `(.L_x_239) ;  /* 0xffffffe800647947 */ /* 0x000fea000383ffff */
.L_x_175:
[----:B0-----:R0:W1:Y:S02]  /*9b90*/  SYNCS.PHASECHK.TRANS64.TRYWAIT P0, [R9+URZ], R4 ;  /* 0x00000004090075a7 */ /* 0x001064000800017f */
[----:B-1----:R-:W-:Y:S05]  /*9ba0*/  @!P0 NANOSLEEP.SYNCS 0x989680 ;  /* 0x009896800000895d */ /* 0x002fea0003900000 */
[----:B------:R-:W1:Y:S02]  /*9bb0*/  @!P0 SYNCS.PHASECHK.TRANS64 P0, [R9+URZ], R4 ;  /* 0x00000004090085a7 */ /* 0x000e64000800007f */
[----:B-1----:R-:W-:Y:S05]  /*9bc0*/  @!P0 BRA `(.L_x_175) ;  /* 0xfffffffc00f08947 */ /* 0x002fea000383ffff */
[----:B------:R-:W-:Y:S05]  /*9bd0*/  BRA `(.L_x_240) ;  /* 0xffffffe800747947 */ /* 0x000fea000383ffff */
.L_x_176:
[----:B0-----:R0:W1:Y:S02]  /*9be0*/  SYNCS.PHASECHK.TRANS64.TRYWAIT P0, [R6+URZ], R5 ;  /* 0x00000005060075a7 */ /* 0x001064000800017f */
[----:B-1----:R-:W-:Y:S05]  /*9bf0*/  @!P0 NANOSLEEP.SYNCS 0x989680 ;  /* 0x009896800000895d */ /* 0x002fea0003900000 */
[----:B------:R-:W1:Y:S02]  /*9c00*/  @!P0 SYNCS.PHASECHK.TRANS64 P0, [R6+URZ], R5 ;  /* 0x00000005060085a7 */ /* 0x000e64000800007f */
[----:B-1----:R-:W-:Y:S05]  /*9c10*/  @!P0 BRA `(.L_x_176) ;  /* 0xfffffffc00f08947 */ /* 0x002fea000383ffff */
[----:B------:R-:W-:Y:S05]  /*9c20*/  BRA `(.L_x_241) ;  /* 0xffffffe800847947 */ /* 0x000fea000383ffff */
.L_x_177:
[----:B0-----:R0:W1:Y:S02]  /*9c30*/  SYNCS.PHASECHK.TRANS64.TRYWAIT P0, [R9+URZ], R4 ;  /* 0x00000004090075a7 */ /* 0x001064000800017f */
[----:B-1----:R-:W-:Y:S05]  /*9c40*/  @!P0 NANOSLEEP.SYNCS 0x989680 ;  /* 0x009896800000895d */ /* 0x002fea0003900000 */
[----:B------:R-:W1:Y:S02]  /*9c50*/  @!P0 SYNCS.PHASECHK.TRANS64 P0, [R9+URZ], R4 ;  /* 0x00000004090085a7 */ /* 0x000e64000800007f */
[----:B-1----:R-:W-:Y:S05]  /*9c60*/  @!P0 BRA `(.L_x_177) ;  /* 0xfffffffc00f08947 */ /* 0x002fea000383ffff */
[----:B------:R-:W-:Y:S05]  /*9c70*/  BRA `(.L_x_242) ;  /* 0xffffffe800947947 */ /* 0x000fea000383ffff */
.L_x_178:
[----:B0-----:R0:W1:Y:S02]  /*9c80*/  SYNCS.PHASECHK.TRANS64.TRYWAIT P0, [R6+URZ], R5 ;  /* 0x00000005060075a7 */ /* 0x001064000800017f */
[----:B-1----:R-:W-:Y:S05]  /*9c90*/  @!P0 NANOSLEEP.SYNCS 0x989680 ;  /* 0x009896800000895d */ /* 0x002fea0003900000 */
[----:B------:R-:W1:Y:S02]  /*9ca0*/  @!P0 SYNCS.PHASECHK.TRANS64 P0, [R6+URZ], R5 ;  /* 0x00000005060085a7 */ /* 0x000e64000800007f */
[----:B-1----:R-:W-:Y:S05]  /*9cb0*/  @!P0 BRA `(.L_x_178) ;  /* 0xfffffffc00f08947 */ /* 0x002fea000383ffff */
[----:B------:R-:W-:Y:S05]  /*9cc0*/  BRA `(.L_x_243) ;  /* 0xffffffe800a47947 */ /* 0x000fea000383ffff */
.L_x_179:
[----:B0-----:R0:W1:Y:S02]  /*9cd0*/  SYNCS.PHASECHK.TRANS64.TRYWAIT P0, [R9+URZ], R4 ;  /* 0x00000004090075a7 */ /* 0x001064000800017f */
[----:B-1----:R-:W-:Y:S05]  /*9ce0*/  @!P0 NANOSLEEP.SYNCS 0x989680 ;  /* 0x009896800000895d */ /* 0x002fea0003900000 */
[----:B------:R-:W1:Y:S02]  /*9cf0*/  @!P0 SYNCS.PHASECHK.TRANS64 P0, [R9+URZ], R4 ;  /* 0x00000004090085a7 */ /* 0x000e64000800007f */
[----:B-1----:R-:W-:Y:S05]  /*9d00*/  @!P0 BRA `(.L_x_179) ;  /* 0xfffffffc00f08947 */ /* 0x002fea000383ffff */
[----:B------:R-:W-:Y:S05]  /*9d10*/  BRA `(.L_x_244) ;  /* 0xffffffe800b47947 */ /* 0x000fea000383ffff */
.L_x_180:
[----:B0-----:R0:W1:Y:S02]  /*9d20*/  SYNCS.PHASECHK.TRANS64.TRYWAIT P0, [R6+URZ], R5 ;  /* 0x00000005060075a7 */ /* 0x001064000800017f */
[----:B-1----:R-:W-:Y:S05]  /*9d30*/  @!P0 NANOSLEEP.SYNCS 0x989680 ;  /* 0x009896800000895d */ /* 0x002fea0003900000 */
[----:B------:R-:W1:Y:S02]  /*9d40*/  @!P0 SYNCS.PHASECHK.TRANS64 P0, [R6+URZ], R5 ;  /* 0x00000005060085a7 */ /* 0x000e64000800007f */
[----:B-1----:R-:W-:Y:S05]  /*9d50*/  @!P0 BRA `(.L_x_180) ;  /* 0xfffffffc00f08947 */ /* 0x002fea000383ffff */
[----:B------:R-:W-:Y:S05]  /*9d60*/  BRA `(.L_x_245) ;  /* 0xffffffe800c47947 */ /* 0x000fea000383ffff */
.L_x_181:
[----:B0-----:R0:W1:Y:S02]  /*9d70*/  SYNCS.PHASECHK.TRANS64.TRYWAIT P0, [R9+URZ], R4 ;  /* 0x00000004090075a7 */ /* 0x001064000800017f */
[----:B-1----:R-:W-:Y:S05]  /*9d80*/  @!P0 NANOSLEEP.SYNCS 0x989680 ;  /* 0x009896800000895d */ /* 0x002fea0003900000 */
[----:B------:R-:W1:Y:S02]  /*9d90*/  @!P0 SYNCS.PHASECHK.TRANS64 P0, [R9+URZ], R4 ;  /* 0x00000004090085a7 */ /* 0x000e64000800007f */
[----:B-1----:R-:W-:Y:S05]  /*9da0*/  @!P0 BRA `(.L_x_181) ;  /* 0xfffffffc00f08947 */ /* 0x002fea000383ffff */
[----:B------:R-:W-:Y:S05]  /*9db0*/  BRA `(.L_x_246) ;  /* 0xffffffe800d47947 */ /* 0x000fea000383ffff */
.L_x_182:
[----:B0-----:R0:W1:Y:S02]  /*9dc0*/  SYNCS.PHASECHK.TRANS64.TRYWAIT P0, [R6+URZ], R5 ;  /* 0x00000005060075a7 */ /* 0x001064000800017f */
[----:B-1----:R-:W-:Y:S05]  /*9dd0*/  @!P0 NANOSLEEP.SYNCS 0x989680 ;  /* 0x009896800000895d */ /* 0x002fea0003900000 */
[----:B------:R-:W1:Y:S02]  /*9de0*/  @!P0 SYNCS.PHASECHK.TRANS64 P0, [R6+URZ], R5 ;  /* 0x00000005060085a7 */ /* 0x000e64000800007f */
[----:B-1----:R-:W-:Y:S05]  /*9df0*/  @!P0 BRA `(.L_x_182) ;  /* 0xfffffffc00f08947 */ /* 0x002fea000383ffff */
[----:B------:R-:W-:Y:S05]  /*9e00*/  BRA `(.L_x_247) ;  /* 0xffffffe800dc7947 */ /* 0x000fea000383ffff */
.L_x_248:
[----:B------:R-:W-:-:S00]  /*9e10*/  BRA `(.L_x_248) ;  /* 0xfffffffc00fc7947 */ /* 0x000fc0000383ffff */
[----:B------:R-:W-:-:S00]  /*9e20*/  NOP ;  /* 0x0000000000007918 */ /* 0x000fc00000000000 */
        /* <DEDUP_REMOVED lines=13> */
.L_x_249:


//--------------------- .nv.shared._ZN7cutlass13device_kernelINS_4gemm6kernel13GemmUniversalIN4cute5tupleIJiiiiEEENS1_10collective13CollectiveMmaINS1_37MainloopSm90TmaGmmaWarpSpecializedFP8ILi56ENS5_IJNS4_1CILi1EEENSA_ILi2EEESB_EEENS1_32KernelTmaWarpSpecializedPingpongEEENS5_IJNSA_ILi64EEESG_NSA_ILi32EEEEEENS_12float_e5m2_tENS5_IJlSB_lEEESJ_SK_NS4_8TiledMMAINS4_8MMA_AtomIJNS4_4SM904GMMA30MMA_64x64x32_F32E5M2E5M2_SS_TNILNSO_7ScaleInE1ELSQ_1EEEEEENS4_6LayoutINS5_IJSB_SB_SB_EEENS5_IJNSA_ILi0EEESV_SV_EEEEENS5_IJNS4_10UnderscoreESY_SY_EEEEENS4_23SM90_TMA_LOAD_MULTICASTENS4_14ComposedLayoutINS4_7SwizzleILi1ELi4ELi3EEENS4_18smem_ptr_flag_bitsILi8EEENST_INS5_IJNSA_ILi8EEESH_EEENS5_IJSH_SB_EEEEEEEvNS4_8identityENS4_13SM90_TMA_LOADES1B_vS1C_EENS_8epilogue10collective6detail29Sm90TmaWarpSpecializedAdapterINS1G_15DefaultEpilogueISJ_SK_SK_NS1F_6thread17LinearCombinationISJ_Li1EffLNS1K_9ScaleType4KindE0ELNS_15FloatRoundStyleE2ESJ_EENS1_15EpilogueDefaultEEEEEvvEEEEvNT_6ParamsE --------------------------
	.section	.nv.shared._ZN7cutlass13device_kernelINS_4gemm6kernel13GemmUniversalIN4cute5tupleIJiiiiEEENS1_10collective13CollectiveMmaINS1_37MainloopSm90TmaGmmaWarpSpecializedFP8ILi56ENS5_IJNS4_1CILi1EEENSA_ILi2EEESB_EEENS1_32KernelTmaWarpSpecializedPingpongEEENS5_IJNSA_ILi64EEESG_NSA_ILi32EEEEEENS_12float_e5m2_tENS5_IJlSB_lEEESJ_SK_NS4_8TiledMMAINS4_8MMA_AtomIJNS4_4SM904GMMA30MMA_64x64x32_F32E5M2E5M2_SS_TNILNSO_7ScaleInE1ELSQ_1EEEEEENS4_6LayoutINS5_IJSB_SB_SB_EEENS5_IJNSA_ILi0EEESV_SV_EEEEENS5_IJNS4_10UnderscoreESY_SY_EEEEENS4_23SM90_TMA_LOAD_MULTICASTENS4_14ComposedLayoutINS4_7SwizzleILi1ELi4ELi3EEENS4_18smem_ptr_flag_bitsILi8EEENST_INS5_IJNSA_ILi8EEESH_EEENS5_IJSH_SB_EEEEEEEvNS4_8identityENS4_13SM90_TMA_LOADES1B_vS1C_EENS_8epilogue10collective6detail29Sm90TmaWarpSpecializedAdapterINS1G_15DefaultEpilogueISJ_SK_SK_NS1F_6thread17LinearCombinationISJ_Li1EffLNS1K_9ScaleType4KindE0ELNS_15FloatRoundStyleE2ESJ_EENS1_15EpilogueDefaultEEEEEvvEEEEvNT_6ParamsE,"aw",@nobits
	.sectionflags	@""
	.align	16
	.zero		1024


//--------------------- .nv.shared.reserved.0     --------------------------
	.section	.nv.shared.reserved.0,"aw",@nobits
	.weak		__nv_reservedSMEM_offset_0_alias
	.size		__nv_reservedSMEM_offset_0_alias, 0, 0
	.other		__nv_reservedSMEM_offset_0_alias,@"STO_CUDA_RESERVED_SHARED STV_DEFAULT"
__nv_reservedSMEM_offset_0_alias:
	.zero		0


//--------------------- .nv.global                --------------------------
	.section	.nv.global,"aw",@nobits
.nv.global:
	.type		_ZN40_INTERNAL_63ae0de1_4_k_cu_1fce7eac_246024cute1_E,@object
	.size		_ZN40_INTERNAL_63ae0de1_4_k_cu_1fce7eac_246024cute1_E,(_ZN40_INTERNAL_63ae0de1_4_k_cu_1fce7eac_246024cuda3std3__45__cpo6cbeginE - _ZN40_INTERNAL_63ae0de1_4_k_cu_1fce7eac_246024cute1_E)
_ZN40_INTERNAL_63ae0de1_4_k_cu_1fce7eac_246024cute1_E:
	.zero		1
	.type		_ZN40_INTERNAL_63ae0de1_4_k_cu_1fce7eac_246024cuda3std3__45__cpo6cbeginE,@object
	.size		_ZN40_INTERNAL_63ae0de1_4_k_cu_1fce7eac_246024cuda3std3__45__cpo6cbeginE,(_ZN40_INTERNAL_63ae0de1_4_k_cu_1fce7eac_246024cuda3std3__48in_placeE - _ZN40_INTERNAL_63ae0de1_4_k_cu_1fce7eac_246024cuda3std3__45__cpo6cbeginE)
_ZN40_INTERNAL_63ae0de1_4_k_cu_1fce7eac_246024cuda3std3__45__cpo6cbeginE:
	.zero		1
	.type		_ZN40_INTERNAL_63ae0de1_4_k_cu_1fce7eac_246024cuda3std3__48in_placeE,@object
	.size		_ZN40_INTERNAL_63ae0de1_4_k_cu_1fce7eac_246024cuda3std3__48in_placeE,(_ZN40_INTERNAL_63ae0de1_4_k_cu_1fce7eac_246024cuda3std6ranges3__45__cpo9iter_moveE - _ZN40_INTERNAL_63ae0de1_4_k_cu_1fce7eac_246024cuda3std3__48in_placeE)
_ZN40_INTERNAL_63ae0de1_4_k_cu_1fce7eac_246024cuda3std3__48in_placeE:
	.zero		1
	.type		_ZN40_INTERNAL_63ae0de1_4_k_cu_1fce7eac_246024cuda3std6ranges3__45__cpo9iter_moveE,@object
	.size		_ZN40_INTERNAL_63ae0de1_4_k_cu_1fce7eac_246024cuda3std6ranges3__45__cpo9iter_moveE,(_ZN40_INTERNAL_63ae0de1_4_k_cu_1fce7eac_246024cuda3std3__45__cpo5beginE - _ZN40_INTERNAL_63ae0de1_4_k_cu_1fce7eac_246024cuda3std6ranges3__45__cpo9iter_moveE)
_ZN40_INTERNAL_63ae0de1_4_k_cu_1fce7eac_246024cuda3std6ranges3__45__cpo9iter_moveE:
	.zero		1
	.type		_ZN40_INTERNAL_63ae0de1_4_k_cu_1fce7eac_246024cuda3std3__45__cpo5beginE,@object
	.size		_ZN40_INTERNAL_63ae0de1_4_k_cu_1fce7eac_246024cuda3std3__45__cpo5beginE,(_ZN40_INTERNAL_63ae0de1_4_k_cu_1fce7eac_246024cuda3std3__442_GLOBAL__N__63ae0de1_4_k_cu_1fce7eac_246026ignoreE - _ZN40_INTERNAL_63ae0de1_4_k_cu_1fce7eac_246024cuda3std3__45__cpo5beginE)
_ZN40_INTERNAL_63ae0de1_4_k_cu_1fce7eac_246024cuda3std3__45__cpo5beginE:
	.zero		1
	.type		_ZN40_INTERNAL_63ae0de1_4_k_cu_1fce7eac_246024cuda3std3__442_GLOBAL__N__63ae0de1_4_k_cu_1fce7eac_246026ignoreE,@object
	.size		_ZN40_INTERNAL_63ae0de1_4_k_cu_1fce7eac_246024cuda3std3__442_GLOBAL__N__63ae0de1_4_k_cu_1fce7eac_246026ignoreE,(_ZN40_INTERNAL_63ae0de1_4_k_cu_1fce7eac_246024cute7productE - _ZN40_INTERNAL_63ae0de1_4_k_cu_1fce7eac_246024cuda3std3__442_GLOBAL__N__63ae0de1_4_k_cu_1fce7eac_246026ignoreE)
_ZN40_INTERNAL_63ae0de1_4_k_cu_1fce7eac_246024cuda3std3__442_GLOBAL__N__63ae0de1_4_k_cu_1fce7eac_246026ignoreE:
	.zero		1
	.type		_ZN40_INTERNAL_63ae0de1_4_k_cu_1fce7eac_246024cute7productE,@object
	.size		_ZN40_INTERNAL_63ae0de1_4_k_cu_1fce7eac_246024cute7productE,(_ZN40_INTERNAL_63ae0de1_4_k_cu_1fce7eac_246024cuda3std3__45__cpo3endE - _ZN40_INTERNAL_63ae0de1_4_k_cu_1fce7eac_246024cute7productE)
_ZN40_INTERNAL_63ae0de1_4_k_cu_1fce7eac_246024cute7productE:
	.zero		1
	.type		_ZN40_INTERNAL_63ae0de1_4_k_cu_1fce7eac_246024cuda3std3__45__cpo3endE,@object
	.size		_ZN40_INTERNAL_63ae0de1_4_k_cu_1fce7eac_246024cuda3std3__45__cpo3endE,(_ZN40_INTERNAL_63ae0de1_4_k_cu_1fce7eac_246024cuda3std3__419piecewise_constructE - _ZN40_INTERNAL_63ae0de1_4_k_cu_1fce7eac_246024cuda3std3__45__cpo3endE)
_ZN40_INTERNAL_63ae0de1_4_k_cu_1fce7eac_246024cuda3std3__45__cpo3endE:
	.zero		1
	.type		_ZN40_INTERNAL_63ae0de1_4_k_cu_1fce7eac_246024cuda3std3__419piecewise_constructE,@object
	.size		_ZN40_INTERNAL_63ae0de1_4_k_cu_1fce7eac_246024cuda3std3__419piecewise_constructE,(_ZN40_INTERNAL_63ae0de1_4_k_cu_1fce7eac_246024cuda3std3__45__cpo4cendE - _ZN40_INTERNAL_63ae0de1_4_k_cu_1fce7eac_246024cuda3std3__419piecewise_constructE)
_ZN40_INTERNAL_63ae0de1_4_k_cu_1fce7eac_246024cuda3std3__419piecewise_constructE:
	.zero		1
	.type		_ZN40_INTERNAL_63ae0de1_4_k_cu_1fce7eac_246024cuda3std3__45__cpo4cendE,@object
	.size		_ZN40_INTERNAL_63ae0de1_4_k_cu_1fce7eac_246024cuda3std3__45__cpo4cendE,(_ZN40_INTERNAL_63ae0de1_4_k_cu_1fce7eac_246024cuda3std6ranges3__45__cpo4swapE - _ZN40_INTERNAL_63ae0de1_4_k_cu_1fce7eac_246024cuda3std3__45__cpo4cendE)
_ZN40_INTERNAL_63ae0de1_4_k_cu_1fce7eac_246024cuda3std3__45__cpo4cendE:
	.zero		1
	.type		_ZN40_INTERNAL_63ae0de1_4_k_cu_1fce7eac_246024cuda3std6ranges3__45__cpo4swapE,@object
	.size		_ZN40_INTERNAL_63ae0de1_4_k_cu_1fce7eac_246024cuda3std6ranges3__45__cpo4swapE,(.L_7 - _ZN40_INTERNAL_63ae0de1_4_k_cu_1fce7eac_246024cuda3std6ranges3__45__cpo4swapE)
_ZN40_INTERNAL_63ae0de1_4_k_cu_1fce7eac_246024cuda3std6ranges3__45__cpo4swapE:
	.zero		1
.L_7:


//--------------------- .nv.constant0._ZN7cutlass13device_kernelINS_4gemm6kernel13GemmUniversalIN4cute5tupleIJiiiiEEENS1_10collective13CollectiveMmaINS1_37MainloopSm90TmaGmmaWarpSpecializedFP8ILi56ENS5_IJNS4_1CILi1EEENSA_ILi2EEESB_EEENS1_32KernelTmaWarpSpecializedPingpongEEENS5_IJNSA_ILi64EEESG_NSA_ILi32EEEEEENS_12float_e5m2_tENS5_IJlSB_lEEESJ_SK_NS4_8TiledMMAINS4_8MMA_AtomIJNS4_4SM904GMMA30MMA_64x64x32_F32E5M2E5M2_SS_TNILNSO_7ScaleInE1ELSQ_1EEEEEENS4_6LayoutINS5_IJSB_SB_SB_EEENS5_IJNSA_ILi0EEESV_SV_EEEEENS5_IJNS4_10UnderscoreESY_SY_EEEEENS4_23SM90_TMA_LOAD_MULTICASTENS4_14ComposedLayoutINS4_7SwizzleILi1ELi4ELi3EEENS4_18smem_ptr_flag_bitsILi8EEENST_INS5_IJNSA_ILi8EEESH_EEENS5_IJSH_SB_EEEEEEEvNS4_8identityENS4_13SM90_TMA_LOADES1B_vS1C_EENS_8epilogue10collective6detail29Sm90TmaWarpSpecializedAdapterINS1G_15DefaultEpilogueISJ_SK_SK_NS1F_6thread17LinearCombinationISJ_Li1EffLNS1K_9ScaleType4KindE0ELNS_15FloatRoundStyleE2ESJ_EENS1_15EpilogueDefaultEEEEEvvEEEEvNT_6ParamsE --------------------------
	.section	.nv.constant0._ZN7cutlass13device_kernelINS_4gemm6kernel13GemmUniversalIN4cute5tupleIJiiiiEEENS1_10collective13CollectiveMmaINS1_37MainloopSm90TmaGmmaWarpSpecializedFP8ILi56ENS5_IJNS4_1CILi1EEENSA_ILi2EEESB_EEENS1_32KernelTmaWarpSpecializedPingpongEEENS5_IJNSA_ILi64EEESG_NSA_ILi32EEEEEENS_12float_e5m2_tENS5_IJlSB_lEEESJ_SK_NS4_8TiledMMAINS4_8MMA_AtomIJNS4_4SM904GMMA30MMA_64x64x32_F32E5M2E5M2_SS_TNILNSO_7ScaleInE1ELSQ_1EEEEEENS4_6LayoutINS5_IJSB_SB_SB_EEENS5_IJNSA_ILi0EEESV_SV_EEEEENS5_IJNS4_10UnderscoreESY_SY_EEEEENS4_23SM90_TMA_LOAD_MULTICASTENS4_14ComposedLayoutINS4_7SwizzleILi1ELi4ELi3EEENS4_18smem_ptr_flag_bitsILi8EEENST_INS5_IJNSA_ILi8EEESH_EEENS5_IJSH_SB_EEEEEEEvNS4_8identityENS4_13SM90_TMA_LOADES1B_vS1C_EENS_8epilogue10collective6detail29Sm90TmaWarpSpecializedAdapterINS1G_15DefaultEpilogueISJ_SK_SK_NS1F_6thread17LinearCombinationISJ_Li1EffLNS1K_9ScaleType4KindE0ELNS_15FloatRoundStyleE2ESJ_EENS1_15EpilogueDefaultEEEEEvvEEEEvNT_6ParamsE,"a",@progbits
	.sectionflags	@""
	.align	4
.nv.constant0._ZN7cutlass13device_kernelINS_4gemm6kernel13GemmUniversalIN4cute5tupleIJiiiiEEENS1_10collective13CollectiveMmaINS1_37MainloopSm90TmaGmmaWarpSpecializedFP8ILi56ENS5_IJNS4_1CILi1EEENSA_ILi2EEESB_EEENS1_32KernelTmaWarpSpecializedPingpongEEENS5_IJNSA_ILi64EEESG_NSA_ILi32EEEEEENS_12float_e5m2_tENS5_IJlSB_lEEESJ_SK_NS4_8TiledMMAINS4_8MMA_AtomIJNS4_4SM904GMMA30MMA_64x64x32_F32E5M2E5M2_SS_TNILNSO_7ScaleInE1ELSQ_1EEEEEENS4_6LayoutINS5_IJSB_SB_SB_EEENS5_IJNSA_ILi0EEESV_SV_EEEEENS5_IJNS4_10UnderscoreESY_SY_EEEEENS4_23SM90_TMA_LOAD_MULTICASTENS4_14ComposedLayoutINS4_7SwizzleILi1ELi4ELi3EEENS4_18smem_ptr_flag_bitsILi8EEENST_INS5_IJNSA_ILi8EEESH_EEENS5_IJSH_SB_EEEEEEEvNS4_8identityENS4_13SM90_TMA_LOADES1B_vS1C_EENS_8epilogue10collective6detail29Sm90TmaWarpSpecializedAdapterINS1G_15DefaultEpilogueISJ_SK_SK_NS1F_6thread17LinearCombinationISJ_Li1EffLNS1K_9ScaleType4KindE0ELNS_15FloatRoundStyleE2ESJ_EENS1_15EpilogueDefaultEEEEEvvEEEEvNT_6ParamsE:
	.zero		1664


//--------------------- SYMBOLS --------------------------

	.type		.nv.reservedSmem.offset0,@object
	.size		.nv.reservedSmem.offset0,0x4
